//
// Generated by NVIDIA NVVM Compiler
//
// Compiler Build ID: CL-36424714
// Cuda compilation tools, release 13.0, V13.0.88
// Based on NVVM 20.0.0
//

.version 9.0
.target sm_100
.address_size 64

	// .globl	_Z23dev_calculate_GaussiansPddd
.func  (.param .b64 func_retval0) __internal_accurate_pow
(
	.param .b64 __internal_accurate_pow_param_0
)
;

.visible .entry _Z23dev_calculate_GaussiansPddd(
	.param .u64 .ptr .align 1 _Z23dev_calculate_GaussiansPddd_param_0,
	.param .f64 _Z23dev_calculate_GaussiansPddd_param_1,
	.param .f64 _Z23dev_calculate_GaussiansPddd_param_2
)
{
	.reg .pred 	%p<17>;
	.reg .b32 	%r<35>;
	.reg .b32 	%f<3>;
	.reg .b64 	%rd<5>;
	.reg .b64 	%fd<50>;

	ld.param.u64 	%rd2, [_Z23dev_calculate_GaussiansPddd_param_0];
	ld.param.f64 	%fd15, [_Z23dev_calculate_GaussiansPddd_param_1];
	ld.param.f64 	%fd14, [_Z23dev_calculate_GaussiansPddd_param_2];
	cvta.to.global.u64 	%rd3, %rd2;
	mov.u32 	%r7, %tid.x;
	mul.wide.u32 	%rd4, %r7, 8;
	add.s64 	%rd1, %rd3, %rd4;
	ld.global.f64 	%fd16, [%rd1];
	sub.f64 	%fd17, %fd16, %fd15;
	div.rn.f64 	%fd1, %fd17, %fd14;
	{
	.reg .b32 %temp; 
	mov.b64 	{%temp, %r1}, %fd1;
	}
	mov.f64 	%fd18, 0d4000000000000000;
	{
	.reg .b32 %temp; 
	mov.b64 	{%temp, %r8}, %fd18;
	}
	and.b32  	%r3, %r8, 2146435072;
	setp.eq.s32 	%p1, %r3, 1062207488;
	abs.f64 	%fd2, %fd1;
	{ // callseq 0, 0
	.param .b64 param0;
	st.param.f64 	[param0], %fd2;
	.param .b64 retval0;
	call.uni (retval0), 
	__internal_accurate_pow, 
	(
	param0
	);
	ld.param.f64 	%fd19, [retval0];
	} // callseq 0
	setp.lt.s32 	%p2, %r1, 0;
	neg.f64 	%fd21, %fd19;
	selp.f64 	%fd22, %fd21, %fd19, %p1;
	selp.f64 	%fd48, %fd22, %fd19, %p2;
	setp.neu.f64 	%p3, %fd1, 0d0000000000000000;
	@%p3 bra 	$L__BB0_2;
	setp.eq.s32 	%p4, %r3, 1062207488;
	selp.b32 	%r9, %r1, 0, %p4;
	setp.lt.s32 	%p5, %r8, 0;
	or.b32  	%r10, %r9, 2146435072;
	selp.b32 	%r11, %r10, %r9, %p5;
	mov.b32 	%r12, 0;
	mov.b64 	%fd48, {%r12, %r11};
$L__BB0_2:
	add.f64 	%fd23, %fd1, 0d4000000000000000;
	{
	.reg .b32 %temp; 
	mov.b64 	{%temp, %r13}, %fd23;
	}
	and.b32  	%r14, %r13, 2146435072;
	setp.ne.s32 	%p6, %r14, 2146435072;
	@%p6 bra 	$L__BB0_7;
	setp.num.f64 	%p7, %fd1, %fd1;
	@%p7 bra 	$L__BB0_5;
	mov.f64 	%fd24, 0d4000000000000000;
	add.rn.f64 	%fd48, %fd1, %fd24;
	bra.uni 	$L__BB0_7;
$L__BB0_5:
	setp.neu.f64 	%p8, %fd2, 0d7FF0000000000000;
	@%p8 bra 	$L__BB0_7;
	setp.lt.s32 	%p9, %r1, 0;
	setp.eq.s32 	%p10, %r3, 1062207488;
	setp.lt.s32 	%p11, %r8, 0;
	selp.b32 	%r16, 0, 2146435072, %p11;
	and.b32  	%r17, %r8, 2147483647;
	setp.ne.s32 	%p12, %r17, 1071644672;
	or.b32  	%r18, %r16, -2147483648;
	selp.b32 	%r19, %r18, %r16, %p12;
	selp.b32 	%r20, %r19, %r16, %p10;
	selp.b32 	%r21, %r20, %r16, %p9;
	mov.b32 	%r22, 0;
	mov.b64 	%fd48, {%r22, %r21};
$L__BB0_7:
	setp.eq.f64 	%p13, %fd1, 0d3FF0000000000000;
	mul.f64 	%fd25, %fd48, 0dBFE0000000000000;
	selp.f64 	%fd9, 0dBFE0000000000000, %fd25, %p13;
	fma.rn.f64 	%fd26, %fd9, 0d3FF71547652B82FE, 0d4338000000000000;
	{
	.reg .b32 %temp; 
	mov.b64 	{%r4, %temp}, %fd26;
	}
	mov.f64 	%fd27, 0dC338000000000000;
	add.rn.f64 	%fd28, %fd26, %fd27;
	fma.rn.f64 	%fd29, %fd28, 0dBFE62E42FEFA39EF, %fd9;
	fma.rn.f64 	%fd30, %fd28, 0dBC7ABC9E3B39803F, %fd29;
	fma.rn.f64 	%fd31, %fd30, 0d3E5ADE1569CE2BDF, 0d3E928AF3FCA213EA;
	fma.rn.f64 	%fd32, %fd31, %fd30, 0d3EC71DEE62401315;
	fma.rn.f64 	%fd33, %fd32, %fd30, 0d3EFA01997C89EB71;
	fma.rn.f64 	%fd34, %fd33, %fd30, 0d3F2A01A014761F65;
	fma.rn.f64 	%fd35, %fd34, %fd30, 0d3F56C16C1852B7AF;
	fma.rn.f64 	%fd36, %fd35, %fd30, 0d3F81111111122322;
	fma.rn.f64 	%fd37, %fd36, %fd30, 0d3FA55555555502A1;
	fma.rn.f64 	%fd38, %fd37, %fd30, 0d3FC5555555555511;
	fma.rn.f64 	%fd39, %fd38, %fd30, 0d3FE000000000000B;
	fma.rn.f64 	%fd40, %fd39, %fd30, 0d3FF0000000000000;
	fma.rn.f64 	%fd41, %fd40, %fd30, 0d3FF0000000000000;
	{
	.reg .b32 %temp; 
	mov.b64 	{%r5, %temp}, %fd41;
	}
	{
	.reg .b32 %temp; 
	mov.b64 	{%temp, %r6}, %fd41;
	}
	shl.b32 	%r23, %r4, 20;
	add.s32 	%r24, %r23, %r6;
	mov.b64 	%fd49, {%r5, %r24};
	{
	.reg .b32 %temp; 
	mov.b64 	{%temp, %r25}, %fd9;
	}
	mov.b32 	%f2, %r25;
	abs.f32 	%f1, %f2;
	setp.lt.f32 	%p14, %f1, 0f4086232B;
	@%p14 bra 	$L__BB0_10;
	setp.lt.f64 	%p15, %fd9, 0d0000000000000000;
	add.f64 	%fd42, %fd9, 0d7FF0000000000000;
	selp.f64 	%fd49, 0d0000000000000000, %fd42, %p15;
	setp.geu.f32 	%p16, %f1, 0f40874800;
	@%p16 bra 	$L__BB0_10;
	shr.u32 	%r26, %r4, 31;
	add.s32 	%r27, %r4, %r26;
	shr.s32 	%r28, %r27, 1;
	shl.b32 	%r29, %r28, 20;
	add.s32 	%r30, %r6, %r29;
	mov.b64 	%fd43, {%r5, %r30};
	sub.s32 	%r31, %r4, %r28;
	shl.b32 	%r32, %r31, 20;
	add.s32 	%r33, %r32, 1072693248;
	mov.b32 	%r34, 0;
	mov.b64 	%fd44, {%r34, %r33};
	mul.f64 	%fd49, %fd44, %fd43;
$L__BB0_10:
	mul.f64 	%fd45, %fd14, 0d40040D931FF62705;
	div.rn.f64 	%fd46, %fd49, %fd45;
	st.global.f64 	[%rd1], %fd46;
	ret;

}
	// .globl	_Z17dev_reduce_vectorPdS_
.visible .entry _Z17dev_reduce_vectorPdS_(
	.param .u64 .ptr .align 1 _Z17dev_reduce_vectorPdS__param_0,
	.param .u64 .ptr .align 1 _Z17dev_reduce_vectorPdS__param_1
)
{
	.reg .pred 	%p<5>;
	.reg .b32 	%r<9>;
	.reg .b64 	%rd<9>;
	.reg .b64 	%fd<5>;

	ld.param.u64 	%rd4, [_Z17dev_reduce_vectorPdS__param_0];
	ld.param.u64 	%rd3, [_Z17dev_reduce_vectorPdS__param_1];
	cvta.to.global.u64 	%rd1, %rd4;
	mov.u32 	%r8, %ntid.x;
	setp.lt.u32 	%p1, %r8, 2;
	@%p1 bra 	$L__BB1_5;
	mov.u32 	%r2, %tid.x;
	mul.wide.u32 	%rd5, %r2, 8;
	add.s64 	%rd2, %rd1, %rd5;
$L__BB1_2:
	add.s32 	%r5, %r8, 1;
	shr.u32 	%r4, %r5, 1;
	add.s32 	%r6, %r4, %r2;
	setp.ge.u32 	%p2, %r6, %r8;
	@%p2 bra 	$L__BB1_4;
	mul.wide.u32 	%rd6, %r4, 8;
	add.s64 	%rd7, %rd2, %rd6;
	ld.global.f64 	%fd1, [%rd7];
	ld.global.f64 	%fd2, [%rd2];
	add.f64 	%fd3, %fd1, %fd2;
	st.global.f64 	[%rd2], %fd3;
$L__BB1_4:
	bar.sync 	0;
	setp.gt.u32 	%p3, %r8, 2;
	mov.u32 	%r8, %r4;
	@%p3 bra 	$L__BB1_2;
$L__BB1_5:
	mov.u32 	%r7, %tid.x;
	setp.ne.s32 	%p4, %r7, 0;
	@%p4 bra 	$L__BB1_7;
	ld.global.f64 	%fd4, [%rd1];
	cvta.to.global.u64 	%rd8, %rd3;
	st.global.f64 	[%rd8], %fd4;
$L__BB1_7:
	ret;

}
.func  (.param .b64 func_retval0) __internal_accurate_pow(
	.param .b64 __internal_accurate_pow_param_0
)
{
	.reg .pred 	%p<8>;
	.reg .b32 	%r<49>;
	.reg .b32 	%f<3>;
	.reg .b64 	%fd<109>;

	ld.param.f64 	%fd10, [__internal_accurate_pow_param_0];
	{
	.reg .b32 %temp; 
	mov.b64 	{%temp, %r46}, %fd10;
	}
	{
	.reg .b32 %temp; 
	mov.b64 	{%r45, %temp}, %fd10;
	}
	shr.u32 	%r47, %r46, 20;
	setp.gt.u32 	%p1, %r46, 1048575;
	@%p1 bra 	$L__BB2_2;
	mul.f64 	%fd11, %fd10, 0d4350000000000000;
	{
	.reg .b32 %temp; 
	mov.b64 	{%temp, %r46}, %fd11;
	}
	{
	.reg .b32 %temp; 
	mov.b64 	{%r45, %temp}, %fd11;
	}
	shr.u32 	%r16, %r46, 20;
	add.s32 	%r47, %r16, -54;
$L__BB2_2:
	add.s32 	%r48, %r47, -1023;
	and.b32  	%r17, %r46, -2146435073;
	or.b32  	%r18, %r17, 1072693248;
	mov.b64 	%fd107, {%r45, %r18};
	setp.lt.u32 	%p2, %r18, 1073127583;
	@%p2 bra 	$L__BB2_4;
	{
	.reg .b32 %temp; 
	mov.b64 	{%r19, %temp}, %fd107;
	}
	{
	.reg .b32 %temp; 
	mov.b64 	{%temp, %r20}, %fd107;
	}
	add.s32 	%r21, %r20, -1048576;
	mov.b64 	%fd107, {%r19, %r21};
	add.s32 	%r48, %r47, -1022;
$L__BB2_4:
	add.f64 	%fd12, %fd107, 0dBFF0000000000000;
	add.f64 	%fd13, %fd107, 0d3FF0000000000000;
	rcp.approx.ftz.f64 	%fd14, %fd13;
	neg.f64 	%fd15, %fd13;
	fma.rn.f64 	%fd16, %fd15, %fd14, 0d3FF0000000000000;
	fma.rn.f64 	%fd17, %fd16, %fd16, %fd16;
	fma.rn.f64 	%fd18, %fd17, %fd14, %fd14;
	mul.f64 	%fd19, %fd12, %fd18;
	fma.rn.f64 	%fd20, %fd12, %fd18, %fd19;
	mul.f64 	%fd21, %fd20, %fd20;
	fma.rn.f64 	%fd22, %fd21, 0d3EB0F5FF7D2CAFE2, 0d3ED0F5D241AD3B5A;
	fma.rn.f64 	%fd23, %fd22, %fd21, 0d3EF3B20A75488A3F;
	fma.rn.f64 	%fd24, %fd23, %fd21, 0d3F1745CDE4FAECD5;
	fma.rn.f64 	%fd25, %fd24, %fd21, 0d3F3C71C7258A578B;
	fma.rn.f64 	%fd26, %fd25, %fd21, 0d3F6249249242B910;
	fma.rn.f64 	%fd27, %fd26, %fd21, 0d3F89999999999DFB;
	sub.f64 	%fd28, %fd12, %fd20;
	add.f64 	%fd29, %fd28, %fd28;
	neg.f64 	%fd30, %fd20;
	fma.rn.f64 	%fd31, %fd30, %fd12, %fd29;
	mul.f64 	%fd32, %fd18, %fd31;
	fma.rn.f64 	%fd33, %fd21, %fd27, 0d3FB5555555555555;
	mov.f64 	%fd34, 0d3FB5555555555555;
	sub.f64 	%fd35, %fd34, %fd33;
	fma.rn.f64 	%fd36, %fd21, %fd27, %fd35;
	add.f64 	%fd37, %fd36, 0dBC46A4CB00B9E7B0;
	add.f64 	%fd38, %fd33, %fd37;
	sub.f64 	%fd39, %fd33, %fd38;
	add.f64 	%fd40, %fd37, %fd39;
	mul.rn.f64 	%fd41, %fd20, %fd20;
	neg.f64 	%fd42, %fd41;
	fma.rn.f64 	%fd43, %fd20, %fd20, %fd42;
	{
	.reg .b32 %temp; 
	mov.b64 	{%r22, %temp}, %fd32;
	}
	{
	.reg .b32 %temp; 
	mov.b64 	{%temp, %r23}, %fd32;
	}
	add.s32 	%r24, %r23, 1048576;
	mov.b64 	%fd44, {%r22, %r24};
	fma.rn.f64 	%fd45, %fd20, %fd44, %fd43;
	mul.rn.f64 	%fd46, %fd41, %fd20;
	neg.f64 	%fd47, %fd46;
	fma.rn.f64 	%fd48, %fd41, %fd20, %fd47;
	fma.rn.f64 	%fd49, %fd41, %fd32, %fd48;
	fma.rn.f64 	%fd50, %fd45, %fd20, %fd49;
	mul.rn.f64 	%fd51, %fd38, %fd46;
	neg.f64 	%fd52, %fd51;
	fma.rn.f64 	%fd53, %fd38, %fd46, %fd52;
	fma.rn.f64 	%fd54, %fd38, %fd50, %fd53;
	fma.rn.f64 	%fd55, %fd40, %fd46, %fd54;
	add.f64 	%fd56, %fd51, %fd55;
	sub.f64 	%fd57, %fd51, %fd56;
	add.f64 	%fd58, %fd55, %fd57;
	add.f64 	%fd59, %fd20, %fd56;
	sub.f64 	%fd60, %fd20, %fd59;
	add.f64 	%fd61, %fd56, %fd60;
	add.f64 	%fd62, %fd58, %fd61;
	add.f64 	%fd63, %fd32, %fd62;
	add.f64 	%fd64, %fd59, %fd63;
	sub.f64 	%fd65, %fd59, %fd64;
	add.f64 	%fd66, %fd63, %fd65;
	xor.b32  	%r25, %r48, -2147483648;
	mov.b32 	%r26, 1127219200;
	mov.b64 	%fd67, {%r25, %r26};
	mov.b32 	%r27, -2147483648;
	mov.b64 	%fd68, {%r27, %r26};
	sub.f64 	%fd69, %fd67, %fd68;
	fma.rn.f64 	%fd70, %fd69, 0d3FE62E42FEFA39EF, %fd64;
	fma.rn.f64 	%fd71, %fd69, 0dBFE62E42FEFA39EF, %fd70;
	sub.f64 	%fd72, %fd71, %fd64;
	sub.f64 	%fd73, %fd66, %fd72;
	fma.rn.f64 	%fd74, %fd69, 0d3C7ABC9E3B39803F, %fd73;
	add.f64 	%fd75, %fd70, %fd74;
	sub.f64 	%fd76, %fd70, %fd75;
	add.f64 	%fd77, %fd74, %fd76;
	mov.f64 	%fd78, 0d4000000000000000;
	{
	.reg .b32 %temp; 
	mov.b64 	{%temp, %r28}, %fd78;
	}
	{
	.reg .b32 %temp; 
	mov.b64 	{%r29, %temp}, %fd78;
	}
	shl.b32 	%r30, %r28, 1;
	setp.gt.u32 	%p3, %r30, -33554433;
	and.b32  	%r31, %r28, -15728641;
	selp.b32 	%r32, %r31, %r28, %p3;
	mov.b64 	%fd79, {%r29, %r32};
	mul.rn.f64 	%fd80, %fd75, %fd79;
	neg.f64 	%fd81, %fd80;
	fma.rn.f64 	%fd82, %fd75, %fd79, %fd81;
	fma.rn.f64 	%fd83, %fd77, %fd79, %fd82;
	add.f64 	%fd4, %fd80, %fd83;
	sub.f64 	%fd84, %fd80, %fd4;
	add.f64 	%fd5, %fd83, %fd84;
	fma.rn.f64 	%fd85, %fd4, 0d3FF71547652B82FE, 0d4338000000000000;
	{
	.reg .b32 %temp; 
	mov.b64 	{%r13, %temp}, %fd85;
	}
	mov.f64 	%fd86, 0dC338000000000000;
	add.rn.f64 	%fd87, %fd85, %fd86;
	fma.rn.f64 	%fd88, %fd87, 0dBFE62E42FEFA39EF, %fd4;
	fma.rn.f64 	%fd89, %fd87, 0dBC7ABC9E3B39803F, %fd88;
	fma.rn.f64 	%fd90, %fd89, 0d3E5ADE1569CE2BDF, 0d3E928AF3FCA213EA;
	fma.rn.f64 	%fd91, %fd90, %fd89, 0d3EC71DEE62401315;
	fma.rn.f64 	%fd92, %fd91, %fd89, 0d3EFA01997C89EB71;
	fma.rn.f64 	%fd93, %fd92, %fd89, 0d3F2A01A014761F65;
	fma.rn.f64 	%fd94, %fd93, %fd89, 0d3F56C16C1852B7AF;
	fma.rn.f64 	%fd95, %fd94, %fd89, 0d3F81111111122322;
	fma.rn.f64 	%fd96, %fd95, %fd89, 0d3FA55555555502A1;
	fma.rn.f64 	%fd97, %fd96, %fd89, 0d3FC5555555555511;
	fma.rn.f64 	%fd98, %fd97, %fd89, 0d3FE000000000000B;
	fma.rn.f64 	%fd99, %fd98, %fd89, 0d3FF0000000000000;
	fma.rn.f64 	%fd100, %fd99, %fd89, 0d3FF0000000000000;
	{
	.reg .b32 %temp; 
	mov.b64 	{%r14, %temp}, %fd100;
	}
	{
	.reg .b32 %temp; 
	mov.b64 	{%temp, %r15}, %fd100;
	}
	shl.b32 	%r33, %r13, 20;
	add.s32 	%r34, %r33, %r15;
	mov.b64 	%fd108, {%r14, %r34};
	{
	.reg .b32 %temp; 
	mov.b64 	{%temp, %r35}, %fd4;
	}
	mov.b32 	%f2, %r35;
	abs.f32 	%f1, %f2;
	setp.lt.f32 	%p4, %f1, 0f4086232B;
	@%p4 bra 	$L__BB2_7;
	setp.lt.f64 	%p5, %fd4, 0d0000000000000000;
	add.f64 	%fd101, %fd4, 0d7FF0000000000000;
	selp.f64 	%fd108, 0d0000000000000000, %fd101, %p5;
	setp.geu.f32 	%p6, %f1, 0f40874800;
	@%p6 bra 	$L__BB2_7;
	shr.u32 	%r36, %r13, 31;
	add.s32 	%r37, %r13, %r36;
	shr.s32 	%r38, %r37, 1;
	shl.b32 	%r39, %r38, 20;
	add.s32 	%r40, %r15, %r39;
	mov.b64 	%fd102, {%r14, %r40};
	sub.s32 	%r41, %r13, %r38;
	shl.b32 	%r42, %r41, 20;
	add.s32 	%r43, %r42, 1072693248;
	mov.b32 	%r44, 0;
	mov.b64 	%fd103, {%r44, %r43};
	mul.f64 	%fd108, %fd103, %fd102;
$L__BB2_7:
	abs.f64 	%fd104, %fd108;
	setp.eq.f64 	%p7, %fd104, 0d7FF0000000000000;
	fma.rn.f64 	%fd105, %fd108, %fd5, %fd108;
	selp.f64 	%fd106, %fd108, %fd105, %p7;
	st.param.f64 	[func_retval0], %fd106;
	ret;

}


// ===== COMPILED SASS (sm_100) =====

	.target	sm_100

	.elftype	@"ET_EXEC"


//--------------------- .note.nv.tkinfo           --------------------------
	.section	.note.nv.tkinfo,"",@"SHT_NOTE"
	.sectionflags	@"SHF_NOTE_NV_TKINFO"
	.tkinfo
        /*0018*/ 	.word	0x00000002
        /*0030*/ 	.string	""
        /*0030*/ 	.string	"ptxas"
        /*0030*/ 	.string	"Cuda compilation tools, release 13.0, V13.0.88"
        /*0030*/ 	.string	"Build cuda_13.0.r13.0/compiler.36424714_0"
        /*0030*/ 	.string	"-arch sm_100 -m 64 "



//--------------------- .note.nv.cuinfo           --------------------------
	.section	.note.nv.cuinfo,"",@"SHT_NOTE"
	.sectionflags	@"SHF_NOTE_NV_CUINFO"
        /*0018*/ 	.short	0x0002
        /*001a*/ 	.short	0x0064
        /*001c*/ 	.short	0x0082
	.zero		2


//--------------------- .nv.info                  --------------------------
	.section	.nv.info,"",@"SHT_CUDA_INFO"
	.align	4


	//----- nvinfo : EIATTR_REGCOUNT
	.align		4
        /*0000*/ 	.byte	0x04, 0x2f
        /*0002*/ 	.short	(.L_1 - .L_0)
	.align		4
.L_0:
        /*0004*/ 	.word	index@(_Z23dev_calculate_GaussiansPddd)
        /*0008*/ 	.word	0x0000001e


	//----- nvinfo : EIATTR_FRAME_SIZE
	.align		4
.L_1:
        /*000c*/ 	.byte	0x04, 0x11
        /*000e*/ 	.short	(.L_3 - .L_2)
	.align		4
.L_2:
        /*0010*/ 	.word	index@($_Z23dev_calculate_GaussiansPddd$__internal_accurate_pow)
        /*0014*/ 	.word	0x00000000


	//----- nvinfo : EIATTR_FRAME_SIZE
	.align		4
.L_3:
        /*0018*/ 	.byte	0x04, 0x11
        /*001a*/ 	.short	(.L_5 - .L_4)
	.align		4
.L_4:
        /*001c*/ 	.word	index@($__internal_0_$__cuda_sm20_div_rn_f64_full)
        /*0020*/ 	.word	0x00000000


	//----- nvinfo : EIATTR_FRAME_SIZE
	.align		4
.L_5:
        /*0024*/ 	.byte	0x04, 0x11
        /*0026*/ 	.short	(.L_7 - .L_6)
	.align		4
.L_6:
        /*0028*/ 	.word	index@(_Z23dev_calculate_GaussiansPddd)
        /*002c*/ 	.word	0x00000000


	//----- nvinfo : EIATTR_REGCOUNT
	.align		4
.L_7:
        /*0030*/ 	.byte	0x04, 0x2f
        /*0032*/ 	.short	(.L_9 - .L_8)
	.align		4
.L_8:
        /*0034*/ 	.word	index@(_Z17dev_reduce_vectorPdS_)
        /*0038*/ 	.word	0x0000000c


	//----- nvinfo : EIATTR_FRAME_SIZE
	.align		4
.L_9:
        /*003c*/ 	.byte	0x04, 0x11
        /*003e*/ 	.short	(.L_11 - .L_10)
	.align		4
.L_10:
        /*0040*/ 	.word	index@(_Z17dev_reduce_vectorPdS_)
        /*0044*/ 	.word	0x00000000


	//----- nvinfo : EIATTR_MIN_STACK_SIZE
	.align		4
.L_11:
        /*0048*/ 	.byte	0x04, 0x12
        /*004a*/ 	.short	(.L_13 - .L_12)
	.align		4
.L_12:
        /*004c*/ 	.word	index@(_Z17dev_reduce_vectorPdS_)
        /*0050*/ 	.word	0x00000000


	//----- nvinfo : EIATTR_MIN_STACK_SIZE
	.align		4
.L_13:
        /*0054*/ 	.byte	0x04, 0x12
        /*0056*/ 	.short	(.L_15 - .L_14)
	.align		4
.L_14:
        /*0058*/ 	.word	index@(_Z23dev_calculate_GaussiansPddd)
        /*005c*/ 	.word	0x00000000
.L_15:


//--------------------- .nv.compat                --------------------------
	.section	.nv.compat,"",@"SHT_CUDA_COMPAT_INFO"
	.align	4
        /*0000*/ 	.byte	0x02, 0x09, 0x00, 0x00, 0x02, 0x02, 0x01, 0x00, 0x02, 0x05, 0x05, 0x00, 0x03, 0x07, 0x01, 0x01
        /*0010*/ 	.byte	0x02, 0x03, 0x00, 0x00, 0x02, 0x06, 0x01, 0x00, 0x04, 0x0b, 0x08, 0x00, 0x01, 0x00, 0x00, 0x00
        /*0020*/ 	.byte	0x00, 0x00, 0x00, 0x00


//--------------------- .nv.info._Z17dev_reduce_vectorPdS_ --------------------------
	.section	.nv.info._Z17dev_reduce_vectorPdS_,"",@"SHT_CUDA_INFO"
	.sectionflags	@""
	.align	4


	//----- nvinfo : EIATTR_CUDA_API_VERSION
	.align		4
        /*0000*/ 	.byte	0x04, 0x37
        /*0002*/ 	.short	(.L_17 - .L_16)
.L_16:
        /*0004*/ 	.word	0x00000082


	//----- nvinfo : EIATTR_KPARAM_INFO
	.align		4
.L_17:
        /*0008*/ 	.byte	0x04, 0x17
        /*000a*/ 	.short	(.L_19 - .L_18)
.L_18:
        /*000c*/ 	.word	0x00000000
        /*0010*/ 	.short	0x0001
        /*0012*/ 	.short	0x0008
        /*0014*/ 	.byte	0x00, 0xf5, 0x21, 0x00


	//----- nvinfo : EIATTR_KPARAM_INFO
	.align		4
.L_19:
        /*0018*/ 	.byte	0x04, 0x17
        /*001a*/ 	.short	(.L_21 - .L_20)
.L_20:
        /*001c*/ 	.word	0x00000000
        /*0020*/ 	.short	0x0000
        /*0022*/ 	.short	0x0000
        /*0024*/ 	.byte	0x00, 0xf5, 0x21, 0x00


	//----- nvinfo : EIATTR_SPARSE_MMA_MASK
	.align		4
.L_21:
        /*0028*/ 	.byte	0x03, 0x50
        /*002a*/ 	.short	0x0000


	//----- nvinfo : EIATTR_MAXREG_COUNT
	.align		4
        /*002c*/ 	.byte	0x03, 0x1b
        /*002e*/ 	.short	0x00ff


	//----- nvinfo : EIATTR_NUM_BARRIERS
	.align		4
        /*0030*/ 	.byte	0x02, 0x4c
        /*0032*/ 	.byte	0x01
	.zero		1


	//----- nvinfo : EIATTR_MERCURY_ISA_VERSION
	.align		4
        /*0034*/ 	.byte	0x03, 0x5f
        /*0036*/ 	.short	0x0101


	//----- nvinfo : EIATTR_VRC_CTA_INIT_COUNT
	.align		4
        /*0038*/ 	.byte	0x02, 0x4a
	.zero		1
	.zero		1


	//----- nvinfo : EIATTR_EXIT_INSTR_OFFSETS
	.align		4
        /*003c*/ 	.byte	0x04, 0x1c
        /*003e*/ 	.short	(.L_23 - .L_22)


	//   ....[0]....
.L_22:
        /*0040*/ 	.word	0x000001b0


	//   ....[1]....
        /*0044*/ 	.word	0x00000200


	//----- nvinfo : EIATTR_CRS_STACK_SIZE
	.align		4
.L_23:
        /*0048*/ 	.byte	0x04, 0x1e
        /*004a*/ 	.short	(.L_25 - .L_24)
.L_24:
        /*004c*/ 	.word	0x00000000


	//----- nvinfo : EIATTR_CBANK_PARAM_SIZE
	.align		4
.L_25:
        /*0050*/ 	.byte	0x03, 0x19
        /*0052*/ 	.short	0x0010


	//----- nvinfo : EIATTR_PARAM_CBANK
	.align		4
        /*0054*/ 	.byte	0x04, 0x0a
        /*0056*/ 	.short	(.L_27 - .L_26)
	.align		4
.L_26:
        /*0058*/ 	.word	index@(.nv.constant0._Z17dev_reduce_vectorPdS_)
        /*005c*/ 	.short	0x0380
        /*005e*/ 	.short	0x0010


	//----- nvinfo : EIATTR_SW_WAR
	.align		4
.L_27:
        /*0060*/ 	.byte	0x04, 0x36
        /*0062*/ 	.short	(.L_29 - .L_28)
.L_28:
        /*0064*/ 	.word	0x00000008
.L_29:


//--------------------- .nv.info._Z23dev_calculate_GaussiansPddd --------------------------
	.section	.nv.info._Z23dev_calculate_GaussiansPddd,"",@"SHT_CUDA_INFO"
	.sectionflags	@""
	.align	4


	//----- nvinfo : EIATTR_CUDA_API_VERSION
	.align		4
        /*0000*/ 	.byte	0x04, 0x37
        /*0002*/ 	.short	(.L_31 - .L_30)
.L_30:
        /*0004*/ 	.word	0x00000082


	//----- nvinfo : EIATTR_KPARAM_INFO
	.align		4
.L_31:
        /*0008*/ 	.byte	0x04, 0x17
        /*000a*/ 	.short	(.L_33 - .L_32)
.L_32:
        /*000c*/ 	.word	0x00000000
        /*0010*/ 	.short	0x0002
        /*0012*/ 	.short	0x0010
        /*0014*/ 	.byte	0x00, 0xf0, 0x21, 0x00


	//----- nvinfo : EIATTR_KPARAM_INFO
	.align		4
.L_33:
        /*0018*/ 	.byte	0x04, 0x17
        /*001a*/ 	.short	(.L_35 - .L_34)
.L_34:
        /*001c*/ 	.word	0x00000000
        /*0020*/ 	.short	0x0001
        /*0022*/ 	.short	0x0008
        /*0024*/ 	.byte	0x00, 0xf0, 0x21, 0x00


	//----- nvinfo : EIATTR_KPARAM_INFO
	.align		4
.L_35:
        /*0028*/ 	.byte	0x04, 0x17
        /*002a*/ 	.short	(.L_37 - .L_36)
.L_36:
        /*002c*/ 	.word	0x00000000
        /*0030*/ 	.short	0x0000
        /*0032*/ 	.short	0x0000
        /*0034*/ 	.byte	0x00, 0xf5, 0x21, 0x00


	//----- nvinfo : EIATTR_SPARSE_MMA_MASK
	.align		4
.L_37:
        /*0038*/ 	.byte	0x03, 0x50
        /*003a*/ 	.short	0x0000


	//----- nvinfo : EIATTR_MAXREG_COUNT
	.align		4
        /*003c*/ 	.byte	0x03, 0x1b
        /*003e*/ 	.short	0x00ff


	//----- nvinfo : EIATTR_MERCURY_ISA_VERSION
	.align		4
        /*0040*/ 	.byte	0x03, 0x5f
        /*0042*/ 	.short	0x0101


	//----- nvinfo : EIATTR_VRC_CTA_INIT_COUNT
	.align		4
        /*0044*/ 	.byte	0x02, 0x4a
	.zero		1
	.zero		1


	//----- nvinfo : EIATTR_EXIT_INSTR_OFFSETS
	.align		4
        /*0048*/ 	.byte	0x04, 0x1c
        /*004a*/ 	.short	(.L_39 - .L_38)


	//   ....[0]....
.L_38:
        /*004c*/ 	.word	0x00000920


	//----- nvinfo : EIATTR_CRS_STACK_SIZE
	.align		4
.L_39:
        /*0050*/ 	.byte	0x04, 0x1e
        /*0052*/ 	.short	(.L_41 - .L_40)
.L_40:
        /*0054*/ 	.word	0x00000000


	//----- nvinfo : EIATTR_CBANK_PARAM_SIZE
	.align		4
.L_41:
        /*0058*/ 	.byte	0x03, 0x19
        /*005a*/ 	.short	0x0018


	//----- nvinfo : EIATTR_PARAM_CBANK
	.align		4
        /*005c*/ 	.byte	0x04, 0x0a
        /*005e*/ 	.short	(.L_43 - .L_42)
	.align		4
.L_42:
        /*0060*/ 	.word	index@(.nv.constant0._Z23dev_calculate_GaussiansPddd)
        /*0064*/ 	.short	0x0380
        /*0066*/ 	.short	0x0018


	//----- nvinfo : EIATTR_SW_WAR
	.align		4
.L_43:
        /*0068*/ 	.byte	0x04, 0x36
        /*006a*/ 	.short	(.L_45 - .L_44)
.L_44:
        /*006c*/ 	.word	0x00000008
.L_45:


//--------------------- .nv.callgraph             --------------------------
	.section	.nv.callgraph,"",@"SHT_CUDA_CALLGRAPH"
	.align	4
	.sectionentsize	8
	.align		4
        /*0000*/ 	.word	0x00000000
	.align		4
        /*0004*/ 	.word	0xffffffff
	.align		4
        /*0008*/ 	.word	0x00000000
	.align		4
        /*000c*/ 	.word	0xfffffffe
	.align		4
        /*0010*/ 	.word	0x00000000
	.align		4
        /*0014*/ 	.word	0xfffffffd
	.align		4
        /*0018*/ 	.word	0x00000000
	.align		4
        /*001c*/ 	.word	0xfffffffc


//--------------------- .text._Z17dev_reduce_vectorPdS_ --------------------------
	.section	.text._Z17dev_reduce_vectorPdS_,"ax",@progbits
	.align	128
        .global         _Z17dev_reduce_vectorPdS_
        .type           _Z17dev_reduce_vectorPdS_,@function
        .size           _Z17dev_reduce_vectorPdS_,(.L_x_23 - _Z17dev_reduce_vectorPdS_)
        .other          _Z17dev_reduce_vectorPdS_,@"STO_CUDA_ENTRY STV_DEFAULT"
_Z17dev_reduce_vectorPdS_:
.text._Z17dev_reduce_vectorPdS_:
[----:B------:R-:W-:Y:S01]  /*0000*/  LDC R1, c[0x0][0x37c] ;  /* 0x0000df00ff017b82 */ /* 0x000fe20000000800 */
[----:B------:R-:W0:Y:S01]  /*0010*/  LDCU UR6, c[0x0][0x360] ;  /* 0x00006c00ff0677ac */ /* 0x000e220008000800 */
[----:B------:R-:W1:Y:S01]  /*0020*/  LDCU.64 UR4, c[0x0][0x358] ;  /* 0x00006b00ff0477ac */ /* 0x000e620008000a00 */
[----:B0-----:R-:W-:-:S09]  /*0030*/  UISETP.GE.U32.AND UP0, UPT, UR6, 0x2, UPT ;  /* 0x000000020600788c */ /* 0x001fd2000bf06070 */
[----:B-1----:R-:W-:Y:S05]  /*0040*/  BRA.U !UP0, `(.L_x_0) ;  /* 0x0000000108507547 */ /* 0x002fea000b800000 */
[----:B------:R-:W0:Y:S01]  /*0050*/  S2R R9, SR_TID.X ;  /* 0x0000000000097919 */ /* 0x000e220000002100 */
[----:B------:R-:W0:Y:S01]  /*0060*/  LDC.64 R2, c[0x0][0x380] ;  /* 0x0000e000ff027b82 */ /* 0x000e220000000a00 */
[----:B------:R-:W-:Y:S02]  /*0070*/  IMAD.U32 R0, RZ, RZ, UR6 ;  /* 0x00000006ff007e24 */ /* 0x000fe4000f8e00ff */
[----:B0-----:R-:W-:-:S07]  /*0080*/  IMAD.WIDE.U32 R2, R9, 0x8, R2 ;  /* 0x0000000809027825 */ /* 0x001fce00078e0002 */
.L_x_3:
[----:B------:R-:W-:Y:S01]  /*0090*/  VIADD R4, R0, 0x1 ;  /* 0x0000000100047836 */ /* 0x000fe20000000000 */
[----:B------:R-:W-:Y:S04]  /*00a0*/  BSSY.RECONVERGENT B0, `(.L_x_1) ;  /* 0x000000a000007945 */ /* 0x000fe80003800200 */
[----:B------:R-:W-:-:S04]  /*00b0*/  SHF.R.U32.HI R8, RZ, 0x1, R4 ;  /* 0x00000001ff087819 */ /* 0x000fc80000011604 */
[----:B------:R-:W-:-:S04]  /*00c0*/  IADD3 R5, PT, PT, R8, R9, RZ ;  /* 0x0000000908057210 */ /* 0x000fc80007ffe0ff */
[----:B------:R-:W-:-:S13]  /*00d0*/  ISETP.GE.U32.AND P0, PT, R5, R0, PT ;  /* 0x000000000500720c */ /* 0x000fda0003f06070 */
[----:B0-----:R-:W-:Y:S05]  /*00e0*/  @P0 BRA `(.L_x_2) ;  /* 0x0000000000140947 */ /* 0x001fea0003800000 */
[----:B------:R-:W-:Y:S01]  /*00f0*/  IMAD.WIDE.U32 R4, R8, 0x8, R2 ;  /* 0x0000000808047825 */ /* 0x000fe200078e0002 */
[----:B------:R-:W2:Y:S05]  /*0100*/  LDG.E.64 R6, desc[UR4][R2.64] ;  /* 0x0000000402067981 */ /* 0x000eaa000c1e1b00 */
[----:B------:R-:W2:Y:S02]  /*0110*/  LDG.E.64 R4, desc[UR4][R4.64] ;  /* 0x0000000404047981 */ /* 0x000ea4000c1e1b00 */
[----:B--2---:R-:W-:-:S07]  /*0120*/  DADD R6, R4, R6 ;  /* 0x0000000004067229 */ /* 0x004fce0000000006 */
[----:B------:R0:W-:Y:S04]  /*0130*/  STG.E.64 desc[UR4][R2.64], R6 ;  /* 0x0000000602007986 */ /* 0x0001e8000c101b04 */
.L_x_2:
[----:B------:R-:W-:Y:S05]  /*0140*/  BSYNC.RECONVERGENT B0 ;  /* 0x0000000000007941 */ /* 0x000fea0003800200 */
.L_x_1:
[----:B------:R-:W-:Y:S01]  /*0150*/  BAR.SYNC.DEFER_BLOCKING 0x0 ;  /* 0x0000000000007b1d */ /* 0x000fe20000010000 */
[----:B------:R-:W-:Y:S01]  /*0160*/  ISETP.GT.U32.AND P0, PT, R0, 0x2, PT ;  /* 0x000000020000780c */ /* 0x000fe20003f04070 */
[----:B------:R-:W-:-:S12]  /*0170*/  IMAD.MOV.U32 R0, RZ, RZ, R8 ;  /* 0x000000ffff007224 */ /* 0x000fd800078e0008 */
[----:B------:R-:W-:Y:S05]  /*0180*/  @P0 BRA `(.L_x_3) ;  /* 0xfffffffc00c00947 */ /* 0x000fea000383ffff */
.L_x_0:
[----:B------:R-:W1:Y:S02]  /*0190*/  S2R R0, SR_TID.X ;  /* 0x0000000000007919 */ /* 0x000e640000002100 */
[----:B-1----:R-:W-:-:S13]  /*01a0*/  ISETP.NE.AND P0, PT, R0, RZ, PT ;  /* 0x000000ff0000720c */ /* 0x002fda0003f05270 */
[----:B------:R-:W-:Y:S05]  /*01b0*/  @P0 EXIT ;  /* 0x000000000000094d */ /* 0x000fea0003800000 */
[----:B0-----:R-:W0:Y:S02]  /*01c0*/  LDC.64 R2, c[0x0][0x380] ;  /* 0x0000e000ff027b82 */ /* 0x001e240000000a00 */
[----:B0-----:R-:W2:Y:S06]  /*01d0*/  LDG.E.64 R2, desc[UR4][R2.64] ;  /* 0x0000000402027981 */ /* 0x001eac000c1e1b00 */
[----:B------:R-:W2:Y:S02]  /*01e0*/  LDC.64 R4, c[0x0][0x388] ;  /* 0x0000e200ff047b82 */ /* 0x000ea40000000a00 */
[----:B--2---:R-:W-:Y:S01]  /*01f0*/  STG.E.64 desc[UR4][R4.64], R2 ;  /* 0x0000000204007986 */ /* 0x004fe2000c101b04 */
[----:B------:R-:W-:Y:S05]  /*0200*/  EXIT ;  /* 0x000000000000794d */ /* 0x000fea0003800000 */
.L_x_4:
[----:B------:R-:W-:-:S00]  /*0210*/  BRA `(.L_x_4) ;  /* 0xfffffffc00fc7947 */ /* 0x000fc0000383ffff */
[----:B------:R-:W-:-:S00]  /*0220*/  NOP ;  /* 0x0000000000007918 */ /* 0x000fc00000000000 */
        /* <DEDUP_REMOVED lines=13> */
.L_x_23:


//--------------------- .text._Z23dev_calculate_GaussiansPddd --------------------------
	.section	.text._Z23dev_calculate_GaussiansPddd,"ax",@progbits
	.align	128
        .global         _Z23dev_calculate_GaussiansPddd
        .type           _Z23dev_calculate_GaussiansPddd,@function
        .size           _Z23dev_calculate_GaussiansPddd,(.L_x_22 - _Z23dev_calculate_GaussiansPddd)
        .other          _Z23dev_calculate_GaussiansPddd,@"STO_CUDA_ENTRY STV_DEFAULT"
_Z23dev_calculate_GaussiansPddd:
.text._Z23dev_calculate_GaussiansPddd:
[----:B------:R-:W-:Y:S01]  /*0000*/  LDC R1, c[0x0][0x37c] ;  /* 0x0000df00ff017b82 */ /* 0x000fe20000000800 */
[----:B------:R-:W0:Y:S07]  /*0010*/  S2R R3, SR_TID.X ;  /* 0x0000000000037919 */ /* 0x000e2e0000002100 */
[----:B------:R-:W0:Y:S01]  /*0020*/  LDC.64 R4, c[0x0][0x380] ;  /* 0x0000e000ff047b82 */ /* 0x000e220000000a00 */
[----:B------:R-:W1:Y:S01]  /*0030*/  LDCU.64 UR4, c[0x0][0x358] ;  /* 0x00006b00ff0477ac */ /* 0x000e620008000a00 */
[----:B------:R-:W2:Y:S06]  /*0040*/  LDCU UR6, c[0x0][0x394] ;  /* 0x00007280ff0677ac */ /* 0x000eac0008000800 */
[----:B------:R-:W3:Y:S01]  /*0050*/  LDC.64 R14, c[0x0][0x390] ;  /* 0x0000e400ff0e7b82 */ /* 0x000ee20000000a00 */
[----:B------:R-:W-:-:S07]  /*0060*/  IMAD.MOV.U32 R6, RZ, RZ, 0x1 ;  /* 0x00000001ff067424 */ /* 0x000fce00078e00ff */
[----:B------:R-:W4:Y:S01]  /*0070*/  LDC.64 R12, c[0x0][0x388] ;  /* 0x0000e200ff0c7b82 */ /* 0x000f220000000a00 */
[----:B0-----:R-:W-:-:S05]  /*0080*/  IMAD.WIDE.U32 R4, R3, 0x8, R4 ;  /* 0x0000000803047825 */ /* 0x001fca00078e0004 */
[----:B-1----:R-:W4:Y:S01]  /*0090*/  LDG.E.64 R2, desc[UR4][R4.64] ;  /* 0x0000000404027981 */ /* 0x002f22000c1e1b00 */
[----:B--2---:R-:W3:Y:S01]  /*00a0*/  MUFU.RCP64H R7, UR6 ;  /* 0x0000000600077d08 */ /* 0x004ee20008001800 */
[----:B------:R-:W-:Y:S01]  /*00b0*/  BSSY.RECONVERGENT B0, `(.L_x_5) ;  /* 0x0000017000007945 */ /* 0x000fe20003800200 */
[----:B---3--:R-:W-:-:S08]  /*00c0*/  DFMA R8, R6, -R14, 1 ;  /* 0x3ff000000608742b */ /* 0x008fd0000000080e */
[----:B------:R-:W-:-:S08]  /*00d0*/  DFMA R8, R8, R8, R8 ;  /* 0x000000080808722b */ /* 0x000fd00000000008 */
[----:B------:R-:W-:-:S08]  /*00e0*/  DFMA R8, R6, R8, R6 ;  /* 0x000000080608722b */ /* 0x000fd00000000006 */
[----:B------:R-:W-:-:S08]  /*00f0*/  DFMA R10, R8, -R14, 1 ;  /* 0x3ff00000080a742b */ /* 0x000fd0000000080e */
[----:B------:R-:W-:Y:S02]  /*0100*/  DFMA R10, R8, R10, R8 ;  /* 0x0000000a080a722b */ /* 0x000fe40000000008 */
[----:B----4-:R-:W-:-:S08]  /*0110*/  DADD R6, R2, -R12 ;  /* 0x0000000002067229 */ /* 0x010fd0000000080c */
[----:B------:R-:W-:Y:S02]  /*0120*/  DMUL R2, R6, R10 ;  /* 0x0000000a06027228 */ /* 0x000fe40000000000 */
[----:B------:R-:W-:-:S06]  /*0130*/  FSETP.GEU.AND P1, PT, |R7|, 6.5827683646048100446e-37, PT ;  /* 0x036000000700780b */ /* 0x000fcc0003f2e200 */
[----:B------:R-:W-:-:S08]  /*0140*/  DFMA R8, R2, -R14, R6 ;  /* 0x8000000e0208722b */ /* 0x000fd00000000006 */
[----:B------:R-:W-:-:S10]  /*0150*/  DFMA R2, R10, R8, R2 ;  /* 0x000000080a02722b */ /* 0x000fd40000000002 */
[----:B------:R-:W-:-:S05]  /*0160*/  FFMA R0, RZ, UR6, R3 ;  /* 0x00000006ff007c23 */ /* 0x000fca0008000003 */
[----:B------:R-:W-:-:S13]  /*0170*/  FSETP.GT.AND P0, PT, |R0|, 1.469367938527859385e-39, PT ;  /* 0x001000000000780b */ /* 0x000fda0003f04200 */
[----:B------:R-:W-:Y:S05]  /*0180*/  @P0 BRA P1, `(.L_x_6) ;  /* 0x0000000000240947 */ /* 0x000fea0000800000 */
[----:B------:R-:W0:Y:S01]  /*0190*/  LDCU.64 UR6, c[0x0][0x390] ;  /* 0x00007200ff0677ac */ /* 0x000e220008000a00 */
[----:B------:R-:W-:Y:S01]  /*01a0*/  IMAD.MOV.U32 R8, RZ, RZ, R6 ;  /* 0x000000ffff087224 */ /* 0x000fe200078e0006 */
[----:B------:R-:W-:Y:S01]  /*01b0*/  MOV R0, 0x200 ;  /* 0x0000020000007802 */ /* 0x000fe20000000f00 */
[----:B------:R-:W-:Y:S02]  /*01c0*/  IMAD.MOV.U32 R9, RZ, RZ, R7 ;  /* 0x000000ffff097224 */ /* 0x000fe400078e0007 */
[----:B0-----:R-:W-:Y:S02]  /*01d0*/  IMAD.U32 R6, RZ, RZ, UR6 ;  /* 0x00000006ff067e24 */ /* 0x001fe4000f8e00ff */
[----:B------:R-:W-:-:S07]  /*01e0*/  IMAD.U32 R7, RZ, RZ, UR7 ;  /* 0x00000007ff077e24 */ /* 0x000fce000f8e00ff */
[----:B------:R-:W-:Y:S05]  /*01f0*/  CALL.REL.NOINC `($__internal_0_$__cuda_sm20_div_rn_f64_full) ;  /* 0x0000000400cc7944 */ /* 0x000fea0003c00000 */
[----:B------:R-:W-:Y:S02]  /*0200*/  IMAD.MOV.U32 R2, RZ, RZ, R12 ;  /* 0x000000ffff027224 */ /* 0x000fe400078e000c */
[----:B------:R-:W-:-:S07]  /*0210*/  IMAD.MOV.U32 R3, RZ, RZ, R13 ;  /* 0x000000ffff037224 */ /* 0x000fce00078e000d */
.L_x_6:
[----:B------:R-:W-:Y:S05]  /*0220*/  BSYNC.RECONVERGENT B0 ;  /* 0x0000000000007941 */ /* 0x000fea0003800200 */
.L_x_5:
[----:B------:R-:W-:Y:S01]  /*0230*/  BSSY.RECONVERGENT B0, `(.L_x_7) ;  /* 0x0000003000007945 */ /* 0x000fe20003800200 */
[----:B------:R-:W-:-:S07]  /*0240*/  MOV R0, 0x260 ;  /* 0x0000026000007802 */ /* 0x000fce0000000f00 */
[----:B------:R-:W-:Y:S05]  /*0250*/  CALL.REL.NOINC `($_Z23dev_calculate_GaussiansPddd$__internal_accurate_pow) ;  /* 0x0000000c00247944 */ /* 0x000fea0003c00000 */
[----:B------:R-:W-:Y:S05]  /*0260*/  BSYNC.RECONVERGENT B0 ;  /* 0x0000000000007941 */ /* 0x000fea0003800200 */
.L_x_7:
[C---:B------:R-:W-:Y:S01]  /*0270*/  DADD R6, R2.reuse, 2 ;  /* 0x4000000002067429 */ /* 0x040fe20000000000 */
[----:B------:R-:W-:Y:S01]  /*0280*/  BSSY.RECONVERGENT B0, `(.L_x_8) ;  /* 0x000000e000007945 */ /* 0x000fe20003800200 */
[----:B------:R-:W-:-:S08]  /*0290*/  DSETP.NEU.AND P0, PT, R2, RZ, PT ;  /* 0x000000ff0200722a */ /* 0x000fd00003f0d000 */
[----:B------:R-:W-:Y:S01]  /*02a0*/  LOP3.LUT R6, R7, 0x7ff00000, RZ, 0xc0, !PT ;  /* 0x7ff0000007067812 */ /* 0x000fe200078ec0ff */
[----:B------:R-:W-:-:S03]  /*02b0*/  IMAD.MOV.U32 R7, RZ, RZ, R9 ;  /* 0x000000ffff077224 */ /* 0x000fc600078e0009 */
[----:B------:R-:W-:Y:S01]  /*02c0*/  ISETP.NE.AND P1, PT, R6, 0x7ff00000, PT ;  /* 0x7ff000000600780c */ /* 0x000fe20003f25270 */
[----:B------:R-:W-:Y:S01]  /*02d0*/  IMAD.MOV.U32 R6, RZ, RZ, R8 ;  /* 0x000000ffff067224 */ /* 0x000fe200078e0008 */
[----:B------:R-:W-:-:S11]  /*02e0*/  @!P0 CS2R R6, SRZ ;  /* 0x0000000000068805 */ /* 0x000fd6000001ff00 */
[----:B------:R-:W-:Y:S05]  /*02f0*/  @P1 BRA `(.L_x_9) ;  /* 0x0000000000181947 */ /* 0x000fea0003800000 */
[----:B------:R-:W-:-:S14]  /*0300*/  DSETP.NAN.AND P0, PT, R2, R2, PT ;  /* 0x000000020200722a */ /* 0x000fdc0003f08000 */
[----:B------:R-:W-:Y:S01]  /*0310*/  @P0 DADD R6, R2, 2 ;  /* 0x4000000002060429 */ /* 0x000fe20000000000 */
[----:B------:R-:W-:Y:S10]  /*0320*/  @P0 BRA `(.L_x_9) ;  /* 0x00000000000c0947 */ /* 0x000ff40003800000 */
[----:B------:R-:W-:-:S14]  /*0330*/  DSETP.NEU.AND P0, PT, |R2|, +INF , PT ;  /* 0x7ff000000200742a */ /* 0x000fdc0003f0d200 */
[----:B------:R-:W-:Y:S02]  /*0340*/  @!P0 IMAD.MOV.U32 R6, RZ, RZ, 0x0 ;  /* 0x00000000ff068424 */ /* 0x000fe400078e00ff */
[----:B------:R-:W-:-:S07]  /*0350*/  @!P0 IMAD.MOV.U32 R7, RZ, RZ, 0x7ff00000 ;  /* 0x7ff00000ff078424 */ /* 0x000fce00078e00ff */
.L_x_9:
[----:B------:R-:W-:Y:S05]  /*0360*/  BSYNC.RECONVERGENT B0 ;  /* 0x0000000000007941 */ /* 0x000fea0003800200 */
.L_x_8:
[----:B------:R-:W-:Y:S01]  /*0370*/  DMUL R6, R6, -0.5 ;  /* 0xbfe0000006067828 */ /* 0x000fe20000000000 */
[----:B------:R-:W-:Y:S01]  /*0380*/  IMAD.MOV.U32 R8, RZ, RZ, 0x652b82fe ;  /* 0x652b82feff087424 */ /* 0x000fe200078e00ff */
[----:B------:R-:W-:Y:S01]  /*0390*/  DSETP.NEU.AND P0, PT, R2, 1, PT ;  /* 0x3ff000000200742a */ /* 0x000fe20003f0d000 */
[----:B------:R-:W-:Y:S01]  /*03a0*/  IMAD.MOV.U32 R9, RZ, RZ, 0x3ff71547 ;  /* 0x3ff71547ff097424 */ /* 0x000fe200078e00ff */
[----:B------:R-:W-:Y:S01]  /*03b0*/  UMOV UR6, 0xfefa39ef ;  /* 0xfefa39ef00067882 */ /* 0x000fe20000000000 */
[----:B------:R-:W-:Y:S01]  /*03c0*/  UMOV UR7, 0x3fe62e42 ;  /* 0x3fe62e4200077882 */ /* 0x000fe20000000000 */
[----:B------:R-:W-:Y:S04]  /*03d0*/  BSSY.RECONVERGENT B0, `(.L_x_10) ;  /* 0x0000039000007945 */ /* 0x000fe80003800200 */
[----:B------:R-:W-:-:S02]  /*03e0*/  FSEL R2, R6, RZ, P0 ;  /* 0x000000ff06027208 */ /* 0x000fc40000000000 */
[----:B------:R-:W-:-:S04]  /*03f0*/  FSEL R3, R7, -1.75, P0 ;  /* 0xbfe0000007037808 */ /* 0x000fc80000000000 */
[----:B------:R-:W-:Y:S02]  /*0400*/  FSETP.GEU.AND P0, PT, |R3|, 4.1917929649353027344, PT ;  /* 0x4086232b0300780b */ /* 0x000fe40003f0e200 */
[----:B------:R-:W-:-:S08]  /*0410*/  DFMA R6, R2, R8, 6.75539944105574400000e+15 ;  /* 0x433800000206742b */ /* 0x000fd00000000008 */
[----:B------:R-:W-:-:S08]  /*0420*/  DADD R8, R6, -6.75539944105574400000e+15 ;  /* 0xc338000006087429 */ /* 0x000fd00000000000 */
[----:B------:R-:W-:Y:S01]  /*0430*/  DFMA R10, R8, -UR6, R2 ;  /* 0x80000006080a7c2b */ /* 0x000fe20008000002 */
[----:B------:R-:W-:Y:S01]  /*0440*/  UMOV UR6, 0x3b39803f ;  /* 0x3b39803f00067882 */ /* 0x000fe20000000000 */
[----:B------:R-:W-:-:S06]  /*0450*/  UMOV UR7, 0x3c7abc9e ;  /* 0x3c7abc9e00077882 */ /* 0x000fcc0000000000 */
[----:B------:R-:W-:Y:S01]  /*0460*/  DFMA R8, R8, -UR6, R10 ;  /* 0x8000000608087c2b */ /* 0x000fe2000800000a */
[----:B------:R-:W-:Y:S01]  /*0470*/  UMOV UR6, 0x69ce2bdf ;  /* 0x69ce2bdf00067882 */ /* 0x000fe20000000000 */
[----:B------:R-:W-:Y:S01]  /*0480*/  IMAD.MOV.U32 R10, RZ, RZ, -0x35dec16 ;  /* 0xfca213eaff0a7424 */ /* 0x000fe200078e00ff */
[----:B------:R-:W-:Y:S01]  /*0490*/  UMOV UR7, 0x3e5ade15 ;  /* 0x3e5ade1500077882 */ /* 0x000fe20000000000 */
[----:B------:R-:W-:-:S06]  /*04a0*/  IMAD.MOV.U32 R11, RZ, RZ, 0x3e928af3 ;  /* 0x3e928af3ff0b7424 */ /* 0x000fcc00078e00ff */
[----:B------:R-:W-:Y:S01]  /*04b0*/  DFMA R10, R8, UR6, R10 ;  /* 0x00000006080a7c2b */ /* 0x000fe2000800000a */
[----:B------:R-:W-:Y:S01]  /*04c0*/  UMOV UR6, 0x62401315 ;  /* 0x6240131500067882 */ /* 0x000fe20000000000 */
[----:B------:R-:W-:-:S06]  /*04d0*/  UMOV UR7, 0x3ec71dee ;  /* 0x3ec71dee00077882 */ /* 0x000fcc0000000000 */
[----:B------:R-:W-:Y:S01]  /*04e0*/  DFMA R10, R8, R10, UR6 ;  /* 0x00000006080a7e2b */ /* 0x000fe2000800000a */
        /* <DEDUP_REMOVED lines=20> */
[----:B------:R-:W-:-:S08]  /*0630*/  DFMA R10, R8, R10, UR6 ;  /* 0x00000006080a7e2b */ /* 0x000fd0000800000a */
[----:B------:R-:W-:-:S08]  /*0640*/  DFMA R10, R8, R10, 1 ;  /* 0x3ff00000080a742b */ /* 0x000fd0000000000a */
[----:B------:R-:W-:-:S10]  /*0650*/  DFMA R10, R8, R10, 1 ;  /* 0x3ff00000080a742b */ /* 0x000fd4000000000a */
[----:B------:R-:W-:Y:S02]  /*0660*/  IMAD R9, R6, 0x100000, R11 ;  /* 0x0010000006097824 */ /* 0x000fe400078e020b */
[----:B------:R-:W-:Y:S01]  /*0670*/  IMAD.MOV.U32 R8, RZ, RZ, R10 ;  /* 0x000000ffff087224 */ /* 0x000fe200078e000a */
[----:B------:R-:W-:Y:S06]  /*0680*/  @!P0 BRA `(.L_x_11) ;  /* 0x0000000000348947 */ /* 0x000fec0003800000 */
[----:B------:R-:W-:Y:S01]  /*0690*/  FSETP.GEU.AND P1, PT, |R3|, 4.2275390625, PT ;  /* 0x408748000300780b */ /* 0x000fe20003f2e200 */
[C---:B------:R-:W-:Y:S02]  /*06a0*/  DADD R8, R2.reuse, +INF ;  /* 0x7ff0000002087429 */ /* 0x040fe40000000000 */
[----:B------:R-:W-:-:S08]  /*06b0*/  DSETP.GEU.AND P0, PT, R2, RZ, PT ;  /* 0x000000ff0200722a */ /* 0x000fd00003f0e000 */
[----:B------:R-:W-:Y:S02]  /*06c0*/  FSEL R8, R8, RZ, P0 ;  /* 0x000000ff08087208 */ /* 0x000fe40000000000 */
[----:B------:R-:W-:Y:S02]  /*06d0*/  @!P1 LEA.HI R0, R6, R6, RZ, 0x1 ;  /* 0x0000000606009211 */ /* 0x000fe400078f08ff */
[----:B------:R-:W-:Y:S02]  /*06e0*/  @!P1 MOV R2, R10 ;  /* 0x0000000a00029202 */ /* 0x000fe40000000f00 */
[----:B------:R-:W-:Y:S02]  /*06f0*/  @!P1 SHF.R.S32.HI R3, RZ, 0x1, R0 ;  /* 0x00000001ff039819 */ /* 0x000fe40000011400 */
[----:B------:R-:W-:-:S03]  /*0700*/  FSEL R9, R9, RZ, P0 ;  /* 0x000000ff09097208 */ /* 0x000fc60000000000 */
[----:B------:R-:W-:Y:S02]  /*0710*/  @!P1 IMAD.IADD R6, R6, 0x1, -R3 ;  /* 0x0000000106069824 */ /* 0x000fe400078e0a03 */
[----:B------:R-:W-:-:S03]  /*0720*/  @!P1 IMAD R3, R3, 0x100000, R11 ;  /* 0x0010000003039824 */ /* 0x000fc600078e020b */
[----:B------:R-:W-:Y:S01]  /*0730*/  @!P1 LEA R7, R6, 0x3ff00000, 0x14 ;  /* 0x3ff0000006079811 */ /* 0x000fe200078ea0ff */
[----:B------:R-:W-:-:S06]  /*0740*/  @!P1 IMAD.MOV.U32 R6, RZ, RZ, RZ ;  /* 0x000000ffff069224 */ /* 0x000fcc00078e00ff */
[----:B------:R-:W-:-:S11]  /*0750*/  @!P1 DMUL R8, R2, R6 ;  /* 0x0000000602089228 */ /* 0x000fd60000000000 */
.L_x_11:
[----:B------:R-:W-:Y:S05]  /*0760*/  BSYNC.RECONVERGENT B0 ;  /* 0x0000000000007941 */ /* 0x000fea0003800200 */
.L_x_10:
[----:B------:R-:W0:Y:S01]  /*0770*/  LDCU.64 UR6, c[0x0][0x390] ;  /* 0x00007200ff0677ac */ /* 0x000e220008000a00 */
[----:B------:R-:W-:Y:S01]  /*0780*/  IMAD.MOV.U32 R6, RZ, RZ, 0x1ff62705 ;  /* 0x1ff62705ff067424 */ /* 0x000fe200078e00ff */
[----:B------:R-:W-:Y:S01]  /*0790*/  FSETP.GEU.AND P1, PT, |R9|, 6.5827683646048100446e-37, PT ;  /* 0x036000000900780b */ /* 0x000fe20003f2e200 */
[----:B------:R-:W-:Y:S01]  /*07a0*/  IMAD.MOV.U32 R7, RZ, RZ, 0x40040d93 ;  /* 0x40040d93ff077424 */ /* 0x000fe200078e00ff */
[----:B------:R-:W-:Y:S01]  /*07b0*/  BSSY.RECONVERGENT B0, `(.L_x_12) ;  /* 0x0000015000007945 */ /* 0x000fe20003800200 */
[----:B------:R-:W-:Y:S02]  /*07c0*/  IMAD.MOV.U32 R2, RZ, RZ, 0x1 ;  /* 0x00000001ff027424 */ /* 0x000fe400078e00ff */
[----:B------:R-:W-:Y:S02]  /*07d0*/  IMAD.MOV.U32 R12, RZ, RZ, R8 ;  /* 0x000000ffff0c7224 */ /* 0x000fe400078e0008 */
[----:B------:R-:W-:Y:S01]  /*07e0*/  IMAD.MOV.U32 R13, RZ, RZ, R9 ;  /* 0x000000ffff0d7224 */ /* 0x000fe200078e0009 */
[----:B0-----:R-:W-:-:S06]  /*07f0*/  DMUL R6, R6, UR6 ;  /* 0x0000000606067c28 */ /* 0x001fcc0008000000 */
[----:B------:R-:W0:Y:S02]  /*0800*/  MUFU.RCP64H R3, R7 ;  /* 0x0000000700037308 */ /* 0x000e240000001800 */
[----:B0-----:R-:W-:-:S08]  /*0810*/  DFMA R10, -R6, R2, 1 ;  /* 0x3ff00000060a742b */ /* 0x001fd00000000102 */
[----:B------:R-:W-:-:S08]  /*0820*/  DFMA R10, R10, R10, R10 ;  /* 0x0000000a0a0a722b */ /* 0x000fd0000000000a */
[----:B------:R-:W-:-:S08]  /*0830*/  DFMA R10, R2, R10, R2 ;  /* 0x0000000a020a722b */ /* 0x000fd00000000002 */
[----:B------:R-:W-:-:S08]  /*0840*/  DFMA R2, -R6, R10, 1 ;  /* 0x3ff000000602742b */ /* 0x000fd0000000010a */
[----:B------:R-:W-:-:S08]  /*0850*/  DFMA R2, R10, R2, R10 ;  /* 0x000000020a02722b */ /* 0x000fd0000000000a */
[----:B------:R-:W-:-:S08]  /*0860*/  DMUL R10, R2, R12 ;  /* 0x0000000c020a7228 */ /* 0x000fd00000000000 */
[----:B------:R-:W-:-:S08]  /*0870*/  DFMA R12, -R6, R10, R12 ;  /* 0x0000000a060c722b */ /* 0x000fd0000000010c */
[----:B------:R-:W-:-:S10]  /*0880*/  DFMA R2, R2, R12, R10 ;  /* 0x0000000c0202722b */ /* 0x000fd4000000000a */
[----:B------:R-:W-:-:S05]  /*0890*/  FFMA R0, RZ, R7, R3 ;  /* 0x00000007ff007223 */ /* 0x000fca0000000003 */
[----:B------:R-:W-:-:S13]  /*08a0*/  FSETP.GT.AND P0, PT, |R0|, 1.469367938527859385e-39, PT ;  /* 0x001000000000780b */ /* 0x000fda0003f04200 */
[----:B------:R-:W-:Y:S05]  /*08b0*/  @P0 BRA P1, `(.L_x_13) ;  /* 0x0000000000100947 */ /* 0x000fea0000800000 */
[----:B------:R-:W-:-:S07]  /*08c0*/  MOV R0, 0x8e0 ;  /* 0x000008e000007802 */ /* 0x000fce0000000f00 */
[----:B------:R-:W-:Y:S05]  /*08d0*/  CALL.REL.NOINC `($__internal_0_$__cuda_sm20_div_rn_f64_full) ;  /* 0x0000000000147944 */ /* 0x000fea0003c00000 */
[----:B------:R-:W-:Y:S02]  /*08e0*/  IMAD.MOV.U32 R2, RZ, RZ, R12 ;  /* 0x000000ffff027224 */ /* 0x000fe400078e000c */
[----:B------:R-:W-:-:S07]  /*08f0*/  IMAD.MOV.U32 R3, RZ, RZ, R13 ;  /* 0x000000ffff037224 */ /* 0x000fce00078e000d */
.L_x_13:
[----:B------:R-:W-:Y:S05]  /*0900*/  BSYNC.RECONVERGENT B0 ;  /* 0x0000000000007941 */ /* 0x000fea0003800200 */
.L_x_12:
[----:B------:R-:W-:Y:S01]  /*0910*/  STG.E.64 desc[UR4][R4.64], R2 ;  /* 0x0000000204007986 */ /* 0x000fe2000c101b04 */
[----:B------:R-:W-:Y:S05]  /*0920*/  EXIT ;  /* 0x000000000000794d */ /* 0x000fea0003800000 */
        .weak           $__internal_0_$__cuda_sm20_div_rn_f64_full
        .type           $__internal_0_$__cuda_sm20_div_rn_f64_full,@function
        .size           $__internal_0_$__cuda_sm20_div_rn_f64_full,($_Z23dev_calculate_GaussiansPddd$__internal_accurate_pow - $__internal_0_$__cuda_sm20_div_rn_f64_full)
$__internal_0_$__cuda_sm20_div_rn_f64_full:
[C---:B------:R-:W-:Y:S01]  /*0930*/  FSETP.GEU.AND P0, PT, |R7|.reuse, 1.469367938527859385e-39, PT ;  /* 0x001000000700780b */ /* 0x040fe20003f0e200 */
[----:B------:R-:W-:Y:S01]  /*0940*/  IMAD.MOV.U32 R16, RZ, RZ, 0x1 ;  /* 0x00000001ff107424 */ /* 0x000fe200078e00ff */
[----:B------:R-:W-:Y:S01]  /*0950*/  LOP3.LUT R2, R7, 0x800fffff, RZ, 0xc0, !PT ;  /* 0x800fffff07027812 */ /* 0x000fe200078ec0ff */
[----:B------:R-:W-:Y:S01]  /*0960*/  BSSY.RECONVERGENT B1, `(.L_x_14) ;  /* 0x0000055000017945 */ /* 0x000fe20003800200 */
[C---:B------:R-:W-:Y:S02]  /*0970*/  FSETP.GEU.AND P2, PT, |R9|.reuse, 1.469367938527859385e-39, PT ;  /* 0x001000000900780b */ /* 0x040fe40003f4e200 */
[----:B------:R-:W-:Y:S01]  /*0980*/  LOP3.LUT R3, R2, 0x3ff00000, RZ, 0xfc, !PT ;  /* 0x3ff0000002037812 */ /* 0x000fe200078efcff */
[----:B------:R-:W-:Y:S01]  /*0990*/  IMAD.MOV.U32 R2, RZ, RZ, R6 ;  /* 0x000000ffff027224 */ /* 0x000fe200078e0006 */
[----:B------:R-:W-:Y:S02]  /*09a0*/  LOP3.LUT R12, R9, 0x7ff00000, RZ, 0xc0, !PT ;  /* 0x7ff00000090c7812 */ /* 0x000fe400078ec0ff */
[----:B------:R-:W-:-:S03]  /*09b0*/  LOP3.LUT R15, R7, 0x7ff00000, RZ, 0xc0, !PT ;  /* 0x7ff00000070f7812 */ /* 0x000fc600078ec0ff */
[----:B------:R-:W-:Y:S01]  /*09c0*/  @!P0 DMUL R2, R6, 8.98846567431157953865e+307 ;  /* 0x7fe0000006028828 */ /* 0x000fe20000000000 */
[----:B------:R-:W-:-:S03]  /*09d0*/  ISETP.GE.U32.AND P1, PT, R12, R15, PT ;  /* 0x0000000f0c00720c */ /* 0x000fc60003f26070 */
[----:B------:R-:W-:Y:S01]  /*09e0*/  @!P2 LOP3.LUT R13, R7, 0x7ff00000, RZ, 0xc0, !PT ;  /* 0x7ff00000070da812 */ /* 0x000fe200078ec0ff */
[----:B------:R-:W-:Y:S01]  /*09f0*/  @!P2 IMAD.MOV.U32 R18, RZ, RZ, RZ ;  /* 0x000000ffff12a224 */ /* 0x000fe200078e00ff */
[----:B------:R-:W0:Y:S02]  /*0a00*/  MUFU.RCP64H R17, R3 ;  /* 0x0000000300117308 */ /* 0x000e240000001800 */
[----:B------:R-:W-:Y:S01]  /*0a10*/  @!P2 ISETP.GE.U32.AND P3, PT, R12, R13, PT ;  /* 0x0000000d0c00a20c */ /* 0x000fe20003f66070 */
[----:B------:R-:W-:-:S05]  /*0a20*/  IMAD.MOV.U32 R13, RZ, RZ, 0x1ca00000 ;  /* 0x1ca00000ff0d7424 */ /* 0x000fca00078e00ff */
[----:B------:R-:W-:-:S04]  /*0a30*/  @!P2 SEL R19, R13, 0x63400000, !P3 ;  /* 0x634000000d13a807 */ /* 0x000fc80005800000 */
[----:B------:R-:W-:-:S04]  /*0a40*/  @!P2 LOP3.LUT R19, R19, 0x80000000, R9, 0xf8, !PT ;  /* 0x800000001313a812 */ /* 0x000fc800078ef809 */
[----:B------:R-:W-:Y:S01]  /*0a50*/  @!P2 LOP3.LUT R19, R19, 0x100000, RZ, 0xfc, !PT ;  /* 0x001000001313a812 */ /* 0x000fe200078efcff */
[----:B0-----:R-:W-:-:S08]  /*0a60*/  DFMA R10, R16, -R2, 1 ;  /* 0x3ff00000100a742b */ /* 0x001fd00000000802 */
[----:B------:R-:W-:-:S08]  /*0a70*/  DFMA R10, R10, R10, R10 ;  /* 0x0000000a0a0a722b */ /* 0x000fd0000000000a */
[----:B------:R-:W-:Y:S01]  /*0a80*/  DFMA R16, R16, R10, R16 ;  /* 0x0000000a1010722b */ /* 0x000fe20000000010 */
[----:B------:R-:W-:Y:S01]  /*0a90*/  SEL R11, R13, 0x63400000, !P1 ;  /* 0x634000000d0b7807 */ /* 0x000fe20004800000 */
[----:B------:R-:W-:-:S03]  /*0aa0*/  IMAD.MOV.U32 R10, RZ, RZ, R8 ;  /* 0x000000ffff0a7224 */ /* 0x000fc600078e0008 */
[----:B------:R-:W-:-:S03]  /*0ab0*/  LOP3.LUT R11, R11, 0x800fffff, R9, 0xf8, !PT ;  /* 0x800fffff0b0b7812 */ /* 0x000fc600078ef809 */
[----:B------:R-:W-:-:S03]  /*0ac0*/  DFMA R20, R16, -R2, 1 ;  /* 0x3ff000001014742b */ /* 0x000fc60000000802 */
[----:B------:R-:W-:-:S05]  /*0ad0*/  @!P2 DFMA R10, R10, 2, -R18 ;  /* 0x400000000a0aa82b */ /* 0x000fca0000000812 */
[----:B------:R-:W-:Y:S01]  /*0ae0*/  DFMA R16, R16, R20, R16 ;  /* 0x000000141010722b */ /* 0x000fe20000000010 */
[----:B------:R-:W-:Y:S01]  /*0af0*/  IMAD.MOV.U32 R21, RZ, RZ, R12 ;  /* 0x000000ffff157224 */ /* 0x000fe200078e000c */
[----:B------:R-:W-:Y:S02]  /*0b00*/  MOV R20, R15 ;  /* 0x0000000f00147202 */ /* 0x000fe40000000f00 */
[----:B------:R-:W-:Y:S02]  /*0b10*/  @!P0 LOP3.LUT R20, R3, 0x7ff00000, RZ, 0xc0, !PT ;  /* 0x7ff0000003148812 */ /* 0x000fe400078ec0ff */
[----:B------:R-:W-:Y:S02]  /*0b20*/  @!P2 LOP3.LUT R21, R11, 0x7ff00000, RZ, 0xc0, !PT ;  /* 0x7ff000000b15a812 */ /* 0x000fe400078ec0ff */
[----:B------:R-:W-:Y:S01]  /*0b30*/  DMUL R18, R16, R10 ;  /* 0x0000000a10127228 */ /* 0x000fe20000000000 */
[----:B------:R-:W-:Y:S02]  /*0b40*/  VIADD R23, R20, 0xffffffff ;  /* 0xffffffff14177836 */ /* 0x000fe40000000000 */
[----:B------:R-:W-:-:S05]  /*0b50*/  VIADD R22, R21, 0xffffffff ;  /* 0xffffffff15167836 */ /* 0x000fca0000000000 */
[----:B------:R-:W-:Y:S01]  /*0b60*/  DFMA R14, R18, -R2, R10 ;  /* 0x80000002120e722b */ /* 0x000fe2000000000a */
[----:B------:R-:W-:-:S04]  /*0b70*/  ISETP.GT.U32.AND P0, PT, R22, 0x7feffffe, PT ;  /* 0x7feffffe1600780c */ /* 0x000fc80003f04070 */
[----:B------:R-:W-:-:S03]  /*0b80*/  ISETP.GT.U32.OR P0, PT, R23, 0x7feffffe, P0 ;  /* 0x7feffffe1700780c */ /* 0x000fc60000704470 */
[----:B------:R-:W-:-:S10]  /*0b90*/  DFMA R14, R16, R14, R18 ;  /* 0x0000000e100e722b */ /* 0x000fd40000000012 */
[----:B------:R-:W-:Y:S05]  /*0ba0*/  @P0 BRA `(.L_x_15) ;  /* 0x00000000006c0947 */ /* 0x000fea0003800000 */
[----:B------:R-:W-:-:S04]  /*0bb0*/  LOP3.LUT R9, R7, 0x7ff00000, RZ, 0xc0, !PT ;  /* 0x7ff0000007097812 */ /* 0x000fc800078ec0ff */
[CC--:B------:R-:W-:Y:S02]  /*0bc0*/  VIADDMNMX R8, R12.reuse, -R9.reuse, 0xb9600000, !PT ;  /* 0xb96000000c087446 */ /* 0x0c0fe40007800909 */
[----:B------:R-:W-:Y:S02]  /*0bd0*/  ISETP.GE.U32.AND P0, PT, R12, R9, PT ;  /* 0x000000090c00720c */ /* 0x000fe40003f06070 */
[----:B------:R-:W-:Y:S02]  /*0be0*/  VIMNMX R8, PT, PT, R8, 0x46a00000, PT ;  /* 0x46a0000008087848 */ /* 0x000fe40003fe0100 */
[----:B------:R-:W-:-:S05]  /*0bf0*/  SEL R13, R13, 0x63400000, !P0 ;  /* 0x634000000d0d7807 */ /* 0x000fca0004000000 */
[----:B------:R-:W-:Y:S02]  /*0c00*/  IMAD.IADD R16, R8, 0x1, -R13 ;  /* 0x0000000108107824 */ /* 0x000fe400078e0a0d */
[----:B------:R-:W-:Y:S02]  /*0c10*/  IMAD.MOV.U32 R8, RZ, RZ, RZ ;  /* 0x000000ffff087224 */ /* 0x000fe400078e00ff */
[----:B------:R-:W-:-:S06]  /*0c20*/  VIADD R9, R16, 0x7fe00000 ;  /* 0x7fe0000010097836 */ /* 0x000fcc0000000000 */
[----:B------:R-:W-:-:S10]  /*0c30*/  DMUL R12, R14, R8 ;  /* 0x000000080e0c7228 */ /* 0x000fd40000000000 */
[----:B------:R-:W-:-:S13]  /*0c40*/  FSETP.GTU.AND P0, PT, |R13|, 1.469367938527859385e-39, PT ;  /* 0x001000000d00780b */ /* 0x000fda0003f0c200 */
[----:B------:R-:W-:Y:S05]  /*0c50*/  @P0 BRA `(.L_x_16) ;  /* 0x0000000000940947 */ /* 0x000fea0003800000 */
[----:B------:R-:W-:Y:S01]  /*0c60*/  DFMA R2, R14, -R2, R10 ;  /* 0x800000020e02722b */ /* 0x000fe2000000000a */
[----:B------:R-:W-:-:S09]  /*0c70*/  IMAD.MOV.U32 R8, RZ, RZ, RZ ;  /* 0x000000ffff087224 */ /* 0x000fd200078e00ff */
[C---:B------:R-:W-:Y:S02]  /*0c80*/  FSETP.NEU.AND P0, PT, R3.reuse, RZ, PT ;  /* 0x000000ff0300720b */ /* 0x040fe40003f0d000 */
[----:B------:R-:W-:-:S04]  /*0c90*/  LOP3.LUT R7, R3, 0x80000000, R7, 0x48, !PT ;  /* 0x8000000003077812 */ /* 0x000fc800078e4807 */
[----:B------:R-:W-:-:S07]  /*0ca0*/  LOP3.LUT R9, R7, R9, RZ, 0xfc, !PT ;  /* 0x0000000907097212 */ /* 0x000fce00078efcff */
[----:B------:R-:W-:Y:S05]  /*0cb0*/  @!P0 BRA `(.L_x_16) ;  /* 0x00000000007c8947 */ /* 0x000fea0003800000 */
[----:B------:R-:W-:Y:S01]  /*0cc0*/  IMAD.MOV R3, RZ, RZ, -R16 ;  /* 0x000000ffff037224 */ /* 0x000fe200078e0a10 */
[----:B------:R-:W-:Y:S01]  /*0cd0*/  DMUL.RP R8, R14, R8 ;  /* 0x000000080e087228 */ /* 0x000fe20000008000 */
[----:B------:R-:W-:-:S06]  /*0ce0*/  IMAD.MOV.U32 R2, RZ, RZ, RZ ;  /* 0x000000ffff027224 */ /* 0x000fcc00078e00ff */
[----:B------:R-:W-:-:S03]  /*0cf0*/  DFMA R2, R12, -R2, R14 ;  /* 0x800000020c02722b */ /* 0x000fc6000000000e */
[----:B------:R-:W-:-:S03]  /*0d00*/  LOP3.LUT R7, R9, R7, RZ, 0x3c, !PT ;  /* 0x0000000709077212 */ /* 0x000fc600078e3cff */
[----:B------:R-:W-:-:S04]  /*0d10*/  IADD3 R2, PT, PT, -R16, -0x43300000, RZ ;  /* 0xbcd0000010027810 */ /* 0x000fc80007ffe1ff */
[----:B------:R-:W-:-:S04]  /*0d20*/  FSETP.NEU.AND P0, PT, |R3|, R2, PT ;  /* 0x000000020300720b */ /* 0x000fc80003f0d200 */
[----:B------:R-:W-:Y:S02]  /*0d30*/  FSEL R12, R8, R12, !P0 ;  /* 0x0000000c080c7208 */ /* 0x000fe40004000000 */
[----:B------:R-:W-:Y:S01]  /*0d40*/  FSEL R13, R7, R13, !P0 ;  /* 0x0000000d070d7208 */ /* 0x000fe20004000000 */
[----:B------:R-:W-:Y:S06]  /*0d50*/  BRA `(.L_x_16) ;  /* 0x0000000000547947 */ /* 0x000fec0003800000 */
.L_x_15:
[----:B------:R-:W-:-:S14]  /*0d60*/  DSETP.NAN.AND P0, PT, R8, R8, PT ;  /* 0x000000080800722a */ /* 0x000fdc0003f08000 */
[----:B------:R-:W-:Y:S05]  /*0d70*/  @P0 BRA `(.L_x_17) ;  /* 0x0000000000440947 */ /* 0x000fea0003800000 */
[----:B------:R-:W-:-:S14]  /*0d80*/  DSETP.NAN.AND P0, PT, R6, R6, PT ;  /* 0x000000060600722a */ /* 0x000fdc0003f08000 */
[----:B------:R-:W-:Y:S05]  /*0d90*/  @P0 BRA `(.L_x_18) ;  /* 0x0000000000300947 */ /* 0x000fea0003800000 */
[----:B------:R-:W-:Y:S01]  /*0da0*/  ISETP.NE.AND P0, PT, R21, R20, PT ;  /* 0x000000141500720c */ /* 0x000fe20003f05270 */
[----:B------:R-:W-:Y:S02]  /*0db0*/  IMAD.MOV.U32 R12, RZ, RZ, 0x0 ;  /* 0x00000000ff0c7424 */ /* 0x000fe400078e00ff */
[----:B------:R-:W-:-:S10]  /*0dc0*/  IMAD.MOV.U32 R13, RZ, RZ, -0x80000 ;  /* 0xfff80000ff0d7424 */ /* 0x000fd400078e00ff */
[----:B------:R-:W-:Y:S05]  /*0dd0*/  @!P0 BRA `(.L_x_16) ;  /* 0x0000000000348947 */ /* 0x000fea0003800000 */
[----:B------:R-:W-:Y:S02]  /*0de0*/  ISETP.NE.AND P0, PT, R21, 0x7ff00000, PT ;  /* 0x7ff000001500780c */ /* 0x000fe40003f05270 */
[----:B------:R-:W-:Y:S02]  /*0df0*/  LOP3.LUT R13, R9, 0x80000000, R7, 0x48, !PT ;  /* 0x80000000090d7812 */ /* 0x000fe400078e4807 */
[----:B------:R-:W-:-:S13]  /*0e00*/  ISETP.EQ.OR P0, PT, R20, RZ, !P0 ;  /* 0x000000ff1400720c */ /* 0x000fda0004702670 */
[----:B------:R-:W-:Y:S01]  /*0e10*/  @P0 LOP3.LUT R2, R13, 0x7ff00000, RZ, 0xfc, !PT ;  /* 0x7ff000000d020812 */ /* 0x000fe200078efcff */
[----:B------:R-:W-:Y:S02]  /*0e20*/  @!P0 IMAD.MOV.U32 R12, RZ, RZ, RZ ;  /* 0x000000ffff0c8224 */ /* 0x000fe400078e00ff */
[----:B------:R-:W-:Y:S02]  /*0e30*/  @P0 IMAD.MOV.U32 R12, RZ, RZ, RZ ;  /* 0x000000ffff0c0224 */ /* 0x000fe400078e00ff */
[----:B------:R-:W-:Y:S01]  /*0e40*/  @P0 IMAD.MOV.U32 R13, RZ, RZ, R2 ;  /* 0x000000ffff0d0224 */ /* 0x000fe200078e0002 */
[----:B------:R-:W-:Y:S06]  /*0e50*/  BRA `(.L_x_16) ;  /* 0x0000000000147947 */ /* 0x000fec0003800000 */
.L_x_18:
[----:B------:R-:W-:Y:S01]  /*0e60*/  LOP3.LUT R13, R7, 0x80000, RZ, 0xfc, !PT ;  /* 0x00080000070d7812 */ /* 0x000fe200078efcff */
[----:B------:R-:W-:Y:S01]  /*0e70*/  IMAD.MOV.U32 R12, RZ, RZ, R6 ;  /* 0x000000ffff0c7224 */ /* 0x000fe200078e0006 */
[----:B------:R-:W-:Y:S06]  /*0e80*/  BRA `(.L_x_16) ;  /* 0x0000000000087947 */ /* 0x000fec0003800000 */
.L_x_17:
[----:B------:R-:W-:Y:S02]  /*0e90*/  LOP3.LUT R13, R9, 0x80000, RZ, 0xfc, !PT ;  /* 0x00080000090d7812 */ /* 0x000fe400078efcff */
[----:B------:R-:W-:-:S07]  /*0ea0*/  MOV R12, R8 ;  /* 0x00000008000c7202 */ /* 0x000fce0000000f00 */
.L_x_16:
[----:B------:R-:W-:Y:S05]  /*0eb0*/  BSYNC.RECONVERGENT B1 ;  /* 0x0000000000017941 */ /* 0x000fea0003800200 */
.L_x_14:
[----:B------:R-:W-:Y:S02]  /*0ec0*/  IMAD.MOV.U32 R2, RZ, RZ, R0 ;  /* 0x000000ffff027224 */ /* 0x000fe400078e0000 */
[----:B------:R-:W-:-:S04]  /*0ed0*/  IMAD.MOV.U32 R3, RZ, RZ, 0x0 ;  /* 0x00000000ff037424 */ /* 0x000fc800078e00ff */
[----:B------:R-:W-:Y:S05]  /*0ee0*/  RET.REL.NODEC R2 `(_Z23dev_calculate_GaussiansPddd) ;  /* 0xfffffff002447950 */ /* 0x000fea0003c3ffff */
        .type           $_Z23dev_calculate_GaussiansPddd$__internal_accurate_pow,@function
        .size           $_Z23dev_calculate_GaussiansPddd$__internal_accurate_pow,(.L_x_22 - $_Z23dev_calculate_GaussiansPddd$__internal_accurate_pow)
$_Z23dev_calculate_GaussiansPddd$__internal_accurate_pow:
[----:B------:R-:W-:Y:S01]  /*0ef0*/  DADD R6, -RZ, |R2| ;  /* 0x00000000ff067229 */ /* 0x000fe20000000502 */
[----:B------:R-:W-:Y:S01]  /*0f00*/  IMAD.MOV.U32 R14, RZ, RZ, RZ ;  /* 0x000000ffff0e7224 */ /* 0x000fe200078e00ff */
[----:B------:R-:W-:Y:S01]  /*0f10*/  UMOV UR6, 0x7d2cafe2 ;  /* 0x7d2cafe200067882 */ /* 0x000fe20000000000 */
[----:B------:R-:W-:Y:S01]  /*0f20*/  IMAD.MOV.U32 R18, RZ, RZ, 0x41ad3b5a ;  /* 0x41ad3b5aff127424 */ /* 0x000fe200078e00ff */
[----:B------:R-:W-:Y:S01]  /*0f30*/  UMOV UR7, 0x3eb0f5ff ;  /* 0x3eb0f5ff00077882 */ /* 0x000fe20000000000 */
[----:B------:R-:W-:Y:S01]  /*0f40*/  IMAD.MOV.U32 R19, RZ, RZ, 0x3ed0f5d2 ;  /* 0x3ed0f5d2ff137424 */ /* 0x000fe200078e00ff */
[----:B------:R-:W-:Y:S01]  /*0f50*/  UMOV UR8, 0x3b39803f ;  /* 0x3b39803f00087882 */ /* 0x000fe20000000000 */
[----:B------:R-:W-:-:S03]  /*0f60*/  UMOV UR9, 0x3c7abc9e ;  /* 0x3c7abc9e00097882 */ /* 0x000fc60000000000 */
[----:B------:R-:W-:Y:S01]  /*0f70*/  ISETP.GT.U32.AND P0, PT, R7, 0xfffff, PT ;  /* 0x000fffff0700780c */ /* 0x000fe20003f04070 */
[----:B------:R-:W-:-:S12]  /*0f80*/  IMAD.MOV.U32 R8, RZ, RZ, R7 ;  /* 0x000000ffff087224 */ /* 0x000fd800078e0007 */
[----:B------:R-:W-:-:S10]  /*0f90*/  @!P0 DMUL R22, R6, 1.80143985094819840000e+16 ;  /* 0x4350000006168828 */ /* 0x000fd40000000000 */
[----:B------:R-:W-:Y:S02]  /*0fa0*/  @!P0 IMAD.MOV.U32 R8, RZ, RZ, R23 ;  /* 0x000000ffff088224 */ /* 0x000fe400078e0017 */
[----:B------:R-:W-:-:S03]  /*0fb0*/  @!P0 IMAD.MOV.U32 R6, RZ, RZ, R22 ;  /* 0x000000ffff068224 */ /* 0x000fc600078e0016 */
[----:B------:R-:W-:Y:S01]  /*0fc0*/  LOP3.LUT R8, R8, 0x800fffff, RZ, 0xc0, !PT ;  /* 0x800fffff08087812 */ /* 0x000fe200078ec0ff */
[----:B------:R-:W-:Y:S01]  /*0fd0*/  IMAD.MOV.U32 R12, RZ, RZ, R6 ;  /* 0x000000ffff0c7224 */ /* 0x000fe200078e0006 */
[----:B------:R-:W-:Y:S02]  /*0fe0*/  SHF.R.U32.HI R6, RZ, 0x14, R7 ;  /* 0x00000014ff067819 */ /* 0x000fe40000011607 */
[----:B------:R-:W-:Y:S02]  /*0ff0*/  LOP3.LUT R13, R8, 0x3ff00000, RZ, 0xfc, !PT ;  /* 0x3ff00000080d7812 */ /* 0x000fe400078efcff */
[----:B------:R-:W-:Y:S02]  /*1000*/  @!P0 LEA.HI R6, R23, 0xffffffca, RZ, 0xc ;  /* 0xffffffca17068811 */ /* 0x000fe400078f60ff */
[----:B------:R-:W-:-:S03]  /*1010*/  ISETP.GE.U32.AND P1, PT, R13, 0x3ff6a09f, PT ;  /* 0x3ff6a09f0d00780c */ /* 0x000fc60003f26070 */
[----:B------:R-:W-:-:S10]  /*1020*/  VIADD R7, R6, 0xfffffc01 ;  /* 0xfffffc0106077836 */ /* 0x000fd40000000000 */
[----:B------:R-:W-:Y:S01]  /*1030*/  @P1 VIADD R9, R13, 0xfff00000 ;  /* 0xfff000000d091836 */ /* 0x000fe20000000000 */
[----:B------:R-:W-:-:S03]  /*1040*/  @P1 IADD3 R7, PT, PT, R6, -0x3fe, RZ ;  /* 0xfffffc0206071810 */ /* 0x000fc60007ffe0ff */
[----:B------:R-:W-:Y:S01]  /*1050*/  @P1 IMAD.MOV.U32 R13, RZ, RZ, R9 ;  /* 0x000000ffff0d1224 */ /* 0x000fe200078e0009 */
[----:B------:R-:W-:Y:S01]  /*1060*/  LOP3.LUT R6, R7, 0x80000000, RZ, 0x3c, !PT ;  /* 0x8000000007067812 */ /* 0x000fe200078e3cff */
[----:B------:R-:W-:-:S04]  /*1070*/  IMAD.MOV.U32 R7, RZ, RZ, 0x43300000 ;  /* 0x43300000ff077424 */ /* 0x000fc800078e00ff */
[C---:B------:R-:W-:Y:S02]  /*1080*/  DADD R10, R12.reuse, 1 ;  /* 0x3ff000000c0a7429 */ /* 0x040fe40000000000 */
[----:B------:R-:W-:-:S04]  /*1090*/  DADD R12, R12, -1 ;  /* 0xbff000000c0c7429 */ /* 0x000fc80000000000 */
[----:B------:R-:W0:Y:S02]  /*10a0*/  MUFU.RCP64H R15, R11 ;  /* 0x0000000b000f7308 */ /* 0x000e240000001800 */
[----:B0-----:R-:W-:-:S08]  /*10b0*/  DFMA R8, -R10, R14, 1 ;  /* 0x3ff000000a08742b */ /* 0x001fd0000000010e */
[----:B------:R-:W-:-:S08]  /*10c0*/  DFMA R8, R8, R8, R8 ;  /* 0x000000080808722b */ /* 0x000fd00000000008 */
[----:B------:R-:W-:-:S08]  /*10d0*/  DFMA R14, R14, R8, R14 ;  /* 0x000000080e0e722b */ /* 0x000fd0000000000e */
[----:B------:R-:W-:-:S08]  /*10e0*/  DMUL R8, R12, R14 ;  /* 0x0000000e0c087228 */ /* 0x000fd00000000000 */
[----:B------:R-:W-:-:S08]  /*10f0*/  DFMA R8, R12, R14, R8 ;  /* 0x0000000e0c08722b */ /* 0x000fd00000000008 */
[----:B------:R-:W-:Y:S02]  /*1100*/  DMUL R16, R8, R8 ;  /* 0x0000000808107228 */ /* 0x000fe40000000000 */
[----:B------:R-:W-:-:S06]  /*1110*/  DADD R20, R12, -R8 ;  /* 0x000000000c147229 */ /* 0x000fcc0000000808 */
[----:B------:R-:W-:Y:S01]  /*1120*/  DFMA R10, R16, UR6, R18 ;  /* 0x00000006100a7c2b */ /* 0x000fe20008000012 */
[----:B------:R-:W-:Y:S01]  /*1130*/  UMOV UR6, 0x75488a3f ;  /* 0x75488a3f00067882 */ /* 0x000fe20000000000 */
[----:B------:R-:W-:Y:S01]  /*1140*/  UMOV UR7, 0x3ef3b20a ;  /* 0x3ef3b20a00077882 */ /* 0x000fe20000000000 */
[----:B------:R-:W-:-:S05]  /*1150*/  DADD R20, R20, R20 ;  /* 0x0000000014147229 */ /* 0x000fca0000000014 */
[----:B------:R-:W-:Y:S01]  /*1160*/  DFMA R10, R16, R10, UR6 ;  /* 0x00000006100a7e2b */ /* 0x000fe2000800000a */
[----:B------:R-:W-:Y:S01]  /*1170*/  UMOV UR6, 0xe4faecd5 ;  /* 0xe4faecd500067882 */ /* 0x000fe20000000000 */
[----:B------:R-:W-:Y:S01]  /*1180*/  UMOV UR7, 0x3f1745cd ;  /* 0x3f1745cd00077882 */ /* 0x000fe20000000000 */
[-C--:B------:R-:W-:Y:S02]  /*1190*/  DFMA R20, R12, -R8.reuse, R20 ;  /* 0x800000080c14722b */ /* 0x080fe40000000014 */
[----:B------:R-:W-:-:S03]  /*11a0*/  DMUL R12, R8, R8 ;  /* 0x00000008080c7228 */ /* 0x000fc60000000000 */
[----:B------:R-:W-:Y:S01]  /*11b0*/  DFMA R10, R16, R10, UR6 ;  /* 0x00000006100a7e2b */ /* 0x000fe2000800000a */
[----:B------:R-:W-:Y:S01]  /*11c0*/  UMOV UR6, 0x258a578b ;  /* 0x258a578b00067882 */ /* 0x000fe20000000000 */
[----:B------:R-:W-:Y:S01]  /*11d0*/  UMOV UR7, 0x3f3c71c7 ;  /* 0x3f3c71c700077882 */ /* 0x000fe20000000000 */
[----:B------:R-:W-:-:S05]  /*11e0*/  DMUL R14, R14, R20 ;  /* 0x000000140e0e7228 */ /* 0x000fca0000000000 */
        /* <DEDUP_REMOVED lines=10> */
[----:B------:R-:W-:Y:S01]  /*1290*/  DADD R24, -R10, UR6 ;  /* 0x000000060a187e29 */ /* 0x000fe20008000100 */
[----:B------:R-:W-:Y:S01]  /*12a0*/  UMOV UR6, 0xb9e7b0 ;  /* 0x00b9e7b000067882 */ /* 0x000fe20000000000 */
[----:B------:R-:W-:-:S06]  /*12b0*/  UMOV UR7, 0x3c46a4cb ;  /* 0x3c46a4cb00077882 */ /* 0x000fcc0000000000 */
[----:B------:R-:W-:Y:S02]  /*12c0*/  DFMA R20, R16, R18, R24 ;  /* 0x000000121014722b */ /* 0x000fe40000000018 */
[C---:B------:R-:W-:Y:S01]  /*12d0*/  DMUL R16, R8.reuse, R12 ;  /* 0x0000000c08107228 */ /* 0x040fe20000000000 */
[----:B------:R-:W-:Y:S01]  /*12e0*/  VIADD R19, R15, 0x100000 ;  /* 0x001000000f137836 */ /* 0x000fe20000000000 */
[----:B------:R-:W-:Y:S01]  /*12f0*/  DFMA R24, R8, R8, -R12 ;  /* 0x000000080818722b */ /* 0x000fe2000000080c */
[----:B------:R-:W-:-:S03]  /*1300*/  IMAD.MOV.U32 R18, RZ, RZ, R14 ;  /* 0x000000ffff127224 */ /* 0x000fc600078e000e */
[----:B------:R-:W-:Y:S01]  /*1310*/  DADD R20, R20, -UR6 ;  /* 0x8000000614147e29 */ /* 0x000fe20008000000 */
[----:B------:R-:W-:Y:S01]  /*1320*/  UMOV UR6, 0x80000000 ;  /* 0x8000000000067882 */ /* 0x000fe20000000000 */
[C---:B------:R-:W-:Y:S01]  /*1330*/  DFMA R26, R8.reuse, R12, -R16 ;  /* 0x0000000c081a722b */ /* 0x040fe20000000810 */
[----:B------:R-:W-:Y:S01]  /*1340*/  UMOV UR7, 0x43300000 ;  /* 0x4330000000077882 */ /* 0x000fe20000000000 */
[----:B------:R-:W-:-:S04]  /*1350*/  DFMA R24, R8, R18, R24 ;  /* 0x000000120818722b */ /* 0x000fc80000000018 */
[----:B------:R-:W-:Y:S02]  /*1360*/  DADD R18, R10, R20 ;  /* 0x000000000a127229 */ /* 0x000fe40000000014 */
[----:B------:R-:W-:-:S06]  /*1370*/  DFMA R26, R14, R12, R26 ;  /* 0x0000000c0e1a722b */ /* 0x000fcc000000001a */
[----:B------:R-:W-:Y:S02]  /*1380*/  DMUL R12, R18, R16 ;  /* 0x00000010120c7228 */ /* 0x000fe40000000000 */
[----:B------:R-:W-:Y:S02]  /*1390*/  DFMA R24, R8, R24, R26 ;  /* 0x000000180818722b */ /* 0x000fe4000000001a */
[----:B------:R-:W-:-:S04]  /*13a0*/  DADD R26, R10, -R18 ;  /* 0x000000000a1a7229 */ /* 0x000fc80000000812 */
[----:B------:R-:W-:-:S04]  /*13b0*/  DFMA R10, R18, R16, -R12 ;  /* 0x00000010120a722b */ /* 0x000fc8000000080c */
[----:B------:R-:W-:-:S04]  /*13c0*/  DADD R26, R20, R26 ;  /* 0x00000000141a7229 */ /* 0x000fc8000000001a */
[----:B------:R-:W-:-:S08]  /*13d0*/  DFMA R10, R18, R24, R10 ;  /* 0x00000018120a722b */ /* 0x000fd0000000000a */
[----:B------:R-:W-:-:S08]  /*13e0*/  DFMA R26, R26, R16, R10 ;  /* 0x000000101a1a722b */ /* 0x000fd0000000000a */
[----:B------:R-:W-:-:S08]  /*13f0*/  DADD R16, R12, R26 ;  /* 0x000000000c107229 */ /* 0x000fd0000000001a */
[--C-:B------:R-:W-:Y:S02]  /*1400*/  DADD R10, R8, R16.reuse ;  /* 0x00000000080a7229 */ /* 0x100fe40000000010 */
[----:B------:R-:W-:-:S06]  /*1410*/  DADD R12, R12, -R16 ;  /* 0x000000000c0c7229 */ /* 0x000fcc0000000810 */
[----:B------:R-:W-:Y:S02]  /*1420*/  DADD R8, R8, -R10 ;  /* 0x0000000008087229 */ /* 0x000fe4000000080a */
[----:B------:R-:W-:-:S06]  /*1430*/  DADD R12, R26, R12 ;  /* 0x000000001a0c7229 */ /* 0x000fcc000000000c */
[----:B------:R-:W-:-:S08]  /*1440*/  DADD R8, R16, R8 ;  /* 0x0000000010087229 */ /* 0x000fd00000000008 */
[----:B------:R-:W-:-:S08]  /*1450*/  DADD R8, R12, R8 ;  /* 0x000000000c087229 */ /* 0x000fd00000000008 */
[----:B------:R-:W-:Y:S02]  /*1460*/  DADD R8, R14, R8 ;  /* 0x000000000e087229 */ /* 0x000fe40000000008 */
[----:B------:R-:W-:Y:S01]  /*1470*/  DADD R14, R6, -UR6 ;  /* 0x80000006060e7e29 */ /* 0x000fe20008000000 */
[----:B------:R-:W-:Y:S01]  /*1480*/  UMOV UR6, 0xfefa39ef ;  /* 0xfefa39ef00067882 */ /* 0x000fe20000000000 */
[----:B------:R-:W-:-:S04]  /*1490*/  UMOV UR7, 0x3fe62e42 ;  /* 0x3fe62e4200077882 */ /* 0x000fc80000000000 */
[----:B------:R-:W-:-:S08]  /*14a0*/  DADD R12, R10, R8 ;  /* 0x000000000a0c7229 */ /* 0x000fd00000000008 */
[--C-:B------:R-:W-:Y:S02]  /*14b0*/  DFMA R6, R14, UR6, R12.reuse ;  /* 0x000000060e067c2b */ /* 0x100fe4000800000c */
[----:B------:R-:W-:-:S06]  /*14c0*/  DADD R10, R10, -R12 ;  /* 0x000000000a0a7229 */ /* 0x000fcc000000080c */
[----:B------:R-:W-:Y:S02]  /*14d0*/  DFMA R16, R14, -UR6, R6 ;  /* 0x800000060e107c2b */ /* 0x000fe40008000006 */
[----:B------:R-:W-:-:S06]  /*14e0*/  DADD R10, R8, R10 ;  /* 0x00000000080a7229 */ /* 0x000fcc000000000a */
[----:B------:R-:W-:-:S08]  /*14f0*/  DADD R16, -R12, R16 ;  /* 0x000000000c107229 */ /* 0x000fd00000000110 */
[----:B------:R-:W-:-:S08]  /*1500*/  DADD R10, R10, -R16 ;  /* 0x000000000a0a7229 */ /* 0x000fd00000000810 */
[----:B------:R-:W-:-:S08]  /*1510*/  DFMA R10, R14, UR8, R10 ;  /* 0x000000080e0a7c2b */ /* 0x000fd0000800000a */
[----:B------:R-:W-:-:S08]  /*1520*/  DADD R8, R6, R10 ;  /* 0x0000000006087229 */ /* 0x000fd0000000000a */
[----:B------:R-:W-:Y:S02]  /*1530*/  DADD R12, R6, -R8 ;  /* 0x00000000060c7229 */ /* 0x000fe40000000808 */
[----:B------:R-:W-:-:S06]  /*1540*/  DMUL R6, R8, 2 ;  /* 0x4000000008067828 */ /* 0x000fcc0000000000 */
[----:B------:R-:W-:Y:S02]  /*1550*/  DADD R12, R10, R12 ;  /* 0x000000000a0c7229 */ /* 0x000fe4000000000c */
[----:B------:R-:W-:Y:S01]  /*1560*/  DFMA R8, R8, 2, -R6 ;  /* 0x400000000808782b */ /* 0x000fe20000000806 */
[----:B------:R-:W-:Y:S02]  /*1570*/  IMAD.MOV.U32 R10, RZ, RZ, 0x652b82fe ;  /* 0x652b82feff0a7424 */ /* 0x000fe400078e00ff */
[----:B------:R-:W-:-:S05]  /*1580*/  IMAD.MOV.U32 R11, RZ, RZ, 0x3ff71547 ;  /* 0x3ff71547ff0b7424 */ /* 0x000fca00078e00ff */
[----:B------:R-:W-:-:S08]  /*1590*/  DFMA R12, R12, 2, R8 ;  /* 0x400000000c0c782b */ /* 0x000fd00000000008 */
[----:B------:R-:W-:-:S08]  /*15a0*/  DADD R8, R6, R12 ;  /* 0x0000000006087229 */ /* 0x000fd0000000000c */
[----:B------:R-:W-:Y:S02]  /*15b0*/  DFMA R10, R8, R10, 6.75539944105574400000e+15 ;  /* 0x43380000080a742b */ /* 0x000fe4000000000a */
[----:B------:R-:W-:Y:S01]  /*15c0*/  FSETP.GEU.AND P0, PT, |R9|, 4.1917929649353027344, PT ;  /* 0x4086232b0900780b */ /* 0x000fe20003f0e200 */
[----:B------:R-:W-:-:S05]  /*15d0*/  DADD R6, R6, -R8 ;  /* 0x0000000006067229 */ /* 0x000fca0000000808 */
[----:B------:R-:W-:-:S03]  /*15e0*/  DADD R14, R10, -6.75539944105574400000e+15 ;  /* 0xc33800000a0e7429 */ /* 0x000fc60000000000 */
[----:B------:R-:W-:-:S05]  /*15f0*/  DADD R12, R12, R6 ;  /* 0x000000000c0c7229 */ /* 0x000fca0000000006 */
        /* <DEDUP_REMOVED lines=42> */
[----:B------:R-:W-:-:S04]  /*18a0*/  @!P1 LEA.HI R6, R10, R10, RZ, 0x1 ;  /* 0x0000000a0a069211 */ /* 0x000fc800078f08ff */
[----:B------:R-:W-:Y:S02]  /*18b0*/  @!P1 SHF.R.S32.HI R9, RZ, 0x1, R6 ;  /* 0x00000001ff099819 */ /* 0x000fe40000011406 */
[----:B------:R-:W-:-:S03]  /*18c0*/  FSEL R6, R16, RZ, P0 ;  /* 0x000000ff10067208 */ /* 0x000fc60000000000 */
[----:B------:R-:W-:Y:S02]  /*18d0*/  @!P1 IMAD.IADD R8, R10, 0x1, -R9 ;  /* 0x000000010a089824 */ /* 0x000fe400078e0a09 */
[----:B------:R-:W-:-:S03]  /*18e0*/  @!P1 IMAD R15, R9, 0x100000, R15 ;  /* 0x00100000090f9824 */ /* 0x000fc600078e020f */
[----:B------:R-:W-:Y:S01]  /*18f0*/  @!P1 LEA R9, R8, 0x3ff00000, 0x14 ;  /* 0x3ff0000008099811 */ /* 0x000fe200078ea0ff */
[----:B------:R-:W-:-:S06]  /*1900*/  @!P1 IMAD.MOV.U32 R8, RZ, RZ, RZ ;  /* 0x000000ffff089224 */ /* 0x000fcc00078e00ff */
[----:B------:R-:W-:-:S11]  /*1910*/  @!P1 DMUL R6, R14, R8 ;  /* 0x000000080e069228 */ /* 0x000fd60000000000 */
.L_x_19:
[----:B------:R-:W-:Y:S02]  /*1920*/  DFMA R8, R12, R6, R6 ;  /* 0x000000060c08722b */ /* 0x000fe40000000006 */
[----:B------:R-:W-:-:S08]  /*1930*/  DSETP.NEU.AND P0, PT, |R6|, +INF , PT ;  /* 0x7ff000000600742a */ /* 0x000fd00003f0d200 */
[----:B------:R-:W-:Y:S01]  /*1940*/  FSEL R8, R6, R8, !P0 ;  /* 0x0000000806087208 */ /* 0x000fe20004000000 */
[----:B------:R-:W-:Y:S01]  /*1950*/  IMAD.MOV.U32 R6, RZ, RZ, R0 ;  /* 0x000000ffff067224 */ /* 0x000fe200078e0000 */
[----:B------:R-:W-:Y:S01]  /*1960*/  FSEL R9, R7, R9, !P0 ;  /* 0x0000000907097208 */ /* 0x000fe20004000000 */
[----:B------:R-:W-:-:S04]  /*1970*/  IMAD.MOV.U32 R7, RZ, RZ, 0x0 ;  /* 0x00000000ff077424 */ /* 0x000fc800078e00ff */
[----:B------:R-:W-:Y:S05]  /*1980*/  RET.REL.NODEC R6 `(_Z23dev_calculate_GaussiansPddd) ;  /* 0xffffffe4069c7950 */ /* 0x000fea0003c3ffff */
.L_x_20:
        /* <DEDUP_REMOVED lines=15> */
.L_x_22:


//--------------------- .nv.shared.reserved.0     --------------------------
	.section	.nv.shared.reserved.0,"aw",@nobits
	.weak		__nv_reservedSMEM_offset_0_alias
	.size		__nv_reservedSMEM_offset_0_alias, 0, 64
	.other		__nv_reservedSMEM_offset_0_alias,@"STO_CUDA_RESERVED_SHARED STV_DEFAULT"
__nv_reservedSMEM_offset_0_alias:
	.zero		0
	.zero		64


//--------------------- .nv.constant0._Z17dev_reduce_vectorPdS_ --------------------------
	.section	.nv.constant0._Z17dev_reduce_vectorPdS_,"a",@progbits
	.sectionflags	@""
	.align	4
.nv.constant0._Z17dev_reduce_vectorPdS_:
	.zero		912


//--------------------- .nv.constant0._Z23dev_calculate_GaussiansPddd --------------------------
	.section	.nv.constant0._Z23dev_calculate_GaussiansPddd,"a",@progbits
	.sectionflags	@""
	.align	4
.nv.constant0._Z23dev_calculate_GaussiansPddd:
	.zero		920


//--------------------- SYMBOLS --------------------------

	.type		.nv.reservedSmem.offset0,@object
	.size		.nv.reservedSmem.offset0,0x4
